//
// Generated by NVIDIA NVVM Compiler
//
// Compiler Build ID: CL-36424714
// Cuda compilation tools, release 13.0, V13.0.88
// Based on NVVM 20.0.0
//

.version 9.0
.target sm_100
.address_size 64

	// .globl	_Z25softplus_kernel_opt_ga100PK6__halfPS_iff

.visible .entry _Z25softplus_kernel_opt_ga100PK6__halfPS_iff(
	.param .u64 .ptr .align 1 _Z25softplus_kernel_opt_ga100PK6__halfPS_iff_param_0,
	.param .u64 .ptr .align 1 _Z25softplus_kernel_opt_ga100PK6__halfPS_iff_param_1,
	.param .u32 _Z25softplus_kernel_opt_ga100PK6__halfPS_iff_param_2,
	.param .f32 _Z25softplus_kernel_opt_ga100PK6__halfPS_iff_param_3,
	.param .f32 _Z25softplus_kernel_opt_ga100PK6__halfPS_iff_param_4
)
{
	.reg .pred 	%p<33>;
	.reg .b16 	%rs<7>;
	.reg .b32 	%r<132>;
	.reg .b32 	%f<214>;
	.reg .b64 	%rd<18>;

	ld.param.u64 	%rd3, [_Z25softplus_kernel_opt_ga100PK6__halfPS_iff_param_0];
	ld.param.u64 	%rd4, [_Z25softplus_kernel_opt_ga100PK6__halfPS_iff_param_1];
	ld.param.u32 	%r12, [_Z25softplus_kernel_opt_ga100PK6__halfPS_iff_param_2];
	ld.param.f32 	%f7, [_Z25softplus_kernel_opt_ga100PK6__halfPS_iff_param_3];
	ld.param.f32 	%f8, [_Z25softplus_kernel_opt_ga100PK6__halfPS_iff_param_4];
	cvta.to.global.u64 	%rd1, %rd4;
	cvta.to.global.u64 	%rd2, %rd3;
	// begin inline asm
	{.reg .f16 low;
  cvt.rn.f16.f32 low, %f7;
  mov.b32 %r13, {low,low};}

	// end inline asm
	// begin inline asm
	{.reg.b16         hl, hu;         
 .reg.b32         fl, fu;         
  mov.b32         {hl, hu}, %r13;   
  cvt.f32.f16     fl, hl;         
  cvt.f32.f16     fu, hu;         
  rcp.approx.ftz.f32   fl, fl;     
  rcp.approx.ftz.f32   fu, fu;     
  cvt.rn.f16.f32      hl, fl;     
  cvt.rn.f16.f32      hu, fu;     
  mov.b32         %r14, {hl, hu};   
}
	// end inline asm
	// begin inline asm
	{.reg .f16 low,high;
  mov.b32 {low,high},%r14;
  cvt.f32.f16 %f10, low;}

	// end inline asm
	// begin inline asm
	{.reg .f16 low,high;
  mov.b32 {low,high},%r14;
  cvt.f32.f16 %f11, high;}

	// end inline asm
	mov.u32 	%r18, %ctaid.x;
	mov.u32 	%r19, %ntid.x;
	mov.u32 	%r20, %tid.x;
	mad.lo.s32 	%r1, %r18, %r19, %r20;
	mov.u32 	%r21, %nctaid.x;
	mul.lo.s32 	%r2, %r19, %r21;
	shr.s32 	%r22, %r12, 31;
	shr.u32 	%r23, %r22, 29;
	add.s32 	%r24, %r12, %r23;
	shr.s32 	%r3, %r24, 3;
	setp.ge.s32 	%p1, %r1, %r3;
	@%p1 bra 	$L__BB0_6;
	add.s32 	%r4, %r1, %r2;
	max.s32 	%r25, %r3, %r4;
	setp.lt.s32 	%p2, %r4, %r3;
	selp.u32 	%r26, 1, 0, %p2;
	add.s32 	%r27, %r4, %r26;
	sub.s32 	%r28, %r25, %r27;
	div.u32 	%r29, %r28, %r2;
	add.s32 	%r5, %r29, %r26;
	and.b32  	%r30, %r5, 1;
	setp.eq.b32 	%p3, %r30, 1;
	mov.u32 	%r130, %r1;
	@%p3 bra 	$L__BB0_3;
	mul.wide.s32 	%rd5, %r1, 16;
	add.s64 	%rd6, %rd2, %rd5;
	ld.global.nc.v4.u32 	{%r32, %r40, %r48, %r56}, [%rd6];
	// begin inline asm
	{.reg .f16 low,high;
  mov.b32 {low,high},%r32;
  cvt.f32.f16 %f12, low;}

	// end inline asm
	// begin inline asm
	{.reg .f16 low,high;
  mov.b32 {low,high},%r32;
  cvt.f32.f16 %f13, high;}

	// end inline asm
	mul.rn.f32 	%f44, %f12, %f7;
	mul.rn.f32 	%f45, %f13, %f7;
	mul.f32 	%f46, %f44, 0f3FB8AA3B;
	ex2.approx.f32 	%f47, %f46;
	mul.f32 	%f48, %f45, 0f3FB8AA3B;
	ex2.approx.f32 	%f49, %f48;
	mov.f32 	%f50, 0f3F800000;
	add.rn.f32 	%f14, %f50, %f47;
	add.rn.f32 	%f15, %f50, %f49;
	// begin inline asm
	{ cvt.rn.f16x2.f32 %r33, %f15, %f14; }

	// end inline asm
	// begin inline asm
	{.reg.b16         hl, hu;             
 .reg.b32         r, fl, fu, C, h;    
  mov.b32         {hl, hu}, %r33;       
  mov.b32         h, %r33;              
  cvt.f32.f16     fl, hl;             
  cvt.f32.f16     fu, hu;             
  lg2.approx.ftz.f32  fl, fl;         
  lg2.approx.ftz.f32  fu, fu;         
  mov.b32         C, 0x3f317218U;     
  mul.f32         fl,fl,C;            
  mul.f32         fu,fu,C;            
  cvt.rn.f16.f32      hl, fl;         
  cvt.rn.f16.f32      hu, fu;         
  mov.b32         r, {hl, hu};        
{.reg.b32 spc, ulp, p;
  mov.b32 spc,0X160D160DU;
  mov.b32 ulp,0x9C009C00U;
  set.eq.f16x2.f16x2 p,h, spc;
  fma.rn.f16x2 r,p,ulp,r;
}
{.reg.b32 spc, ulp, p;
  mov.b32 spc,0X3BFE3BFEU;
  mov.b32 ulp,0x80108010U;
  set.eq.f16x2.f16x2 p,h, spc;
  fma.rn.f16x2 r,p,ulp,r;
}
{.reg.b32 spc, ulp, p;
  mov.b32 spc,0X3C0B3C0BU;
  mov.b32 ulp,0x80808080U;
  set.eq.f16x2.f16x2 p,h, spc;
  fma.rn.f16x2 r,p,ulp,r;
}
{.reg.b32 spc, ulp, p;
  mov.b32 spc,0X60516051U;
  mov.b32 ulp,0x1C001C00U;
  set.eq.f16x2.f16x2 p,h, spc;
  fma.rn.f16x2 r,p,ulp,r;
}
  mov.b32         %r34, r;              
}
	// end inline asm
	// begin inline asm
	{.reg .f16 low,high;
  mov.b32 {low,high},%r34;
  cvt.f32.f16 %f16, low;}

	// end inline asm
	// begin inline asm
	{.reg .f16 low,high;
  mov.b32 {low,high},%r34;
  cvt.f32.f16 %f17, high;}

	// end inline asm
	mul.rn.f32 	%f51, %f16, %f10;
	mul.rn.f32 	%f52, %f17, %f11;
	setp.gt.f32 	%p4, %f44, %f8;
	selp.f32 	%f18, %f12, %f51, %p4;
	setp.gt.f32 	%p5, %f45, %f8;
	selp.f32 	%f19, %f13, %f52, %p5;
	// begin inline asm
	{ cvt.rn.f16x2.f32 %r38, %f19, %f18; }

	// end inline asm
	// begin inline asm
	{.reg .f16 low,high;
  mov.b32 {low,high},%r40;
  cvt.f32.f16 %f20, low;}

	// end inline asm
	// begin inline asm
	{.reg .f16 low,high;
  mov.b32 {low,high},%r40;
  cvt.f32.f16 %f21, high;}

	// end inline asm
	mul.rn.f32 	%f53, %f20, %f7;
	mul.rn.f32 	%f54, %f21, %f7;
	mul.f32 	%f55, %f53, 0f3FB8AA3B;
	ex2.approx.f32 	%f56, %f55;
	mul.f32 	%f57, %f54, 0f3FB8AA3B;
	ex2.approx.f32 	%f58, %f57;
	add.rn.f32 	%f22, %f50, %f56;
	add.rn.f32 	%f23, %f50, %f58;
	// begin inline asm
	{ cvt.rn.f16x2.f32 %r41, %f23, %f22; }

	// end inline asm
	// begin inline asm
	{.reg.b16         hl, hu;             
 .reg.b32         r, fl, fu, C, h;    
  mov.b32         {hl, hu}, %r41;       
  mov.b32         h, %r41;              
  cvt.f32.f16     fl, hl;             
  cvt.f32.f16     fu, hu;             
  lg2.approx.ftz.f32  fl, fl;         
  lg2.approx.ftz.f32  fu, fu;         
  mov.b32         C, 0x3f317218U;     
  mul.f32         fl,fl,C;            
  mul.f32         fu,fu,C;            
  cvt.rn.f16.f32      hl, fl;         
  cvt.rn.f16.f32      hu, fu;         
  mov.b32         r, {hl, hu};        
{.reg.b32 spc, ulp, p;
  mov.b32 spc,0X160D160DU;
  mov.b32 ulp,0x9C009C00U;
  set.eq.f16x2.f16x2 p,h, spc;
  fma.rn.f16x2 r,p,ulp,r;
}
{.reg.b32 spc, ulp, p;
  mov.b32 spc,0X3BFE3BFEU;
  mov.b32 ulp,0x80108010U;
  set.eq.f16x2.f16x2 p,h, spc;
  fma.rn.f16x2 r,p,ulp,r;
}
{.reg.b32 spc, ulp, p;
  mov.b32 spc,0X3C0B3C0BU;
  mov.b32 ulp,0x80808080U;
  set.eq.f16x2.f16x2 p,h, spc;
  fma.rn.f16x2 r,p,ulp,r;
}
{.reg.b32 spc, ulp, p;
  mov.b32 spc,0X60516051U;
  mov.b32 ulp,0x1C001C00U;
  set.eq.f16x2.f16x2 p,h, spc;
  fma.rn.f16x2 r,p,ulp,r;
}
  mov.b32         %r42, r;              
}
	// end inline asm
	// begin inline asm
	{.reg .f16 low,high;
  mov.b32 {low,high},%r42;
  cvt.f32.f16 %f24, low;}

	// end inline asm
	// begin inline asm
	{.reg .f16 low,high;
  mov.b32 {low,high},%r42;
  cvt.f32.f16 %f25, high;}

	// end inline asm
	mul.rn.f32 	%f59, %f24, %f10;
	mul.rn.f32 	%f60, %f25, %f11;
	setp.gt.f32 	%p6, %f53, %f8;
	selp.f32 	%f26, %f20, %f59, %p6;
	setp.gt.f32 	%p7, %f54, %f8;
	selp.f32 	%f27, %f21, %f60, %p7;
	// begin inline asm
	{ cvt.rn.f16x2.f32 %r46, %f27, %f26; }

	// end inline asm
	// begin inline asm
	{.reg .f16 low,high;
  mov.b32 {low,high},%r48;
  cvt.f32.f16 %f28, low;}

	// end inline asm
	// begin inline asm
	{.reg .f16 low,high;
  mov.b32 {low,high},%r48;
  cvt.f32.f16 %f29, high;}

	// end inline asm
	mul.rn.f32 	%f61, %f28, %f7;
	mul.rn.f32 	%f62, %f29, %f7;
	mul.f32 	%f63, %f61, 0f3FB8AA3B;
	ex2.approx.f32 	%f64, %f63;
	mul.f32 	%f65, %f62, 0f3FB8AA3B;
	ex2.approx.f32 	%f66, %f65;
	add.rn.f32 	%f30, %f50, %f64;
	add.rn.f32 	%f31, %f50, %f66;
	// begin inline asm
	{ cvt.rn.f16x2.f32 %r49, %f31, %f30; }

	// end inline asm
	// begin inline asm
	{.reg.b16         hl, hu;             
 .reg.b32         r, fl, fu, C, h;    
  mov.b32         {hl, hu}, %r49;       
  mov.b32         h, %r49;              
  cvt.f32.f16     fl, hl;             
  cvt.f32.f16     fu, hu;             
  lg2.approx.ftz.f32  fl, fl;         
  lg2.approx.ftz.f32  fu, fu;         
  mov.b32         C, 0x3f317218U;     
  mul.f32         fl,fl,C;            
  mul.f32         fu,fu,C;            
  cvt.rn.f16.f32      hl, fl;         
  cvt.rn.f16.f32      hu, fu;         
  mov.b32         r, {hl, hu};        
{.reg.b32 spc, ulp, p;
  mov.b32 spc,0X160D160DU;
  mov.b32 ulp,0x9C009C00U;
  set.eq.f16x2.f16x2 p,h, spc;
  fma.rn.f16x2 r,p,ulp,r;
}
{.reg.b32 spc, ulp, p;
  mov.b32 spc,0X3BFE3BFEU;
  mov.b32 ulp,0x80108010U;
  set.eq.f16x2.f16x2 p,h, spc;
  fma.rn.f16x2 r,p,ulp,r;
}
{.reg.b32 spc, ulp, p;
  mov.b32 spc,0X3C0B3C0BU;
  mov.b32 ulp,0x80808080U;
  set.eq.f16x2.f16x2 p,h, spc;
  fma.rn.f16x2 r,p,ulp,r;
}
{.reg.b32 spc, ulp, p;
  mov.b32 spc,0X60516051U;
  mov.b32 ulp,0x1C001C00U;
  set.eq.f16x2.f16x2 p,h, spc;
  fma.rn.f16x2 r,p,ulp,r;
}
  mov.b32         %r50, r;              
}
	// end inline asm
	// begin inline asm
	{.reg .f16 low,high;
  mov.b32 {low,high},%r50;
  cvt.f32.f16 %f32, low;}

	// end inline asm
	// begin inline asm
	{.reg .f16 low,high;
  mov.b32 {low,high},%r50;
  cvt.f32.f16 %f33, high;}

	// end inline asm
	mul.rn.f32 	%f67, %f32, %f10;
	mul.rn.f32 	%f68, %f33, %f11;
	setp.gt.f32 	%p8, %f61, %f8;
	selp.f32 	%f34, %f28, %f67, %p8;
	setp.gt.f32 	%p9, %f62, %f8;
	selp.f32 	%f35, %f29, %f68, %p9;
	// begin inline asm
	{ cvt.rn.f16x2.f32 %r54, %f35, %f34; }

	// end inline asm
	// begin inline asm
	{.reg .f16 low,high;
  mov.b32 {low,high},%r56;
  cvt.f32.f16 %f36, low;}

	// end inline asm
	// begin inline asm
	{.reg .f16 low,high;
  mov.b32 {low,high},%r56;
  cvt.f32.f16 %f37, high;}

	// end inline asm
	mul.rn.f32 	%f69, %f36, %f7;
	mul.rn.f32 	%f70, %f37, %f7;
	mul.f32 	%f71, %f69, 0f3FB8AA3B;
	ex2.approx.f32 	%f72, %f71;
	mul.f32 	%f73, %f70, 0f3FB8AA3B;
	ex2.approx.f32 	%f74, %f73;
	add.rn.f32 	%f38, %f50, %f72;
	add.rn.f32 	%f39, %f50, %f74;
	// begin inline asm
	{ cvt.rn.f16x2.f32 %r57, %f39, %f38; }

	// end inline asm
	// begin inline asm
	{.reg.b16         hl, hu;             
 .reg.b32         r, fl, fu, C, h;    
  mov.b32         {hl, hu}, %r57;       
  mov.b32         h, %r57;              
  cvt.f32.f16     fl, hl;             
  cvt.f32.f16     fu, hu;             
  lg2.approx.ftz.f32  fl, fl;         
  lg2.approx.ftz.f32  fu, fu;         
  mov.b32         C, 0x3f317218U;     
  mul.f32         fl,fl,C;            
  mul.f32         fu,fu,C;            
  cvt.rn.f16.f32      hl, fl;         
  cvt.rn.f16.f32      hu, fu;         
  mov.b32         r, {hl, hu};        
{.reg.b32 spc, ulp, p;
  mov.b32 spc,0X160D160DU;
  mov.b32 ulp,0x9C009C00U;
  set.eq.f16x2.f16x2 p,h, spc;
  fma.rn.f16x2 r,p,ulp,r;
}
{.reg.b32 spc, ulp, p;
  mov.b32 spc,0X3BFE3BFEU;
  mov.b32 ulp,0x80108010U;
  set.eq.f16x2.f16x2 p,h, spc;
  fma.rn.f16x2 r,p,ulp,r;
}
{.reg.b32 spc, ulp, p;
  mov.b32 spc,0X3C0B3C0BU;
  mov.b32 ulp,0x80808080U;
  set.eq.f16x2.f16x2 p,h, spc;
  fma.rn.f16x2 r,p,ulp,r;
}
{.reg.b32 spc, ulp, p;
  mov.b32 spc,0X60516051U;
  mov.b32 ulp,0x1C001C00U;
  set.eq.f16x2.f16x2 p,h, spc;
  fma.rn.f16x2 r,p,ulp,r;
}
  mov.b32         %r58, r;              
}
	// end inline asm
	// begin inline asm
	{.reg .f16 low,high;
  mov.b32 {low,high},%r58;
  cvt.f32.f16 %f40, low;}

	// end inline asm
	// begin inline asm
	{.reg .f16 low,high;
  mov.b32 {low,high},%r58;
  cvt.f32.f16 %f41, high;}

	// end inline asm
	mul.rn.f32 	%f75, %f40, %f10;
	mul.rn.f32 	%f76, %f41, %f11;
	setp.gt.f32 	%p10, %f69, %f8;
	selp.f32 	%f42, %f36, %f75, %p10;
	setp.gt.f32 	%p11, %f70, %f8;
	selp.f32 	%f43, %f37, %f76, %p11;
	// begin inline asm
	{ cvt.rn.f16x2.f32 %r62, %f43, %f42; }

	// end inline asm
	add.s64 	%rd7, %rd1, %rd5;
	st.global.v4.u32 	[%rd7], {%r38, %r46, %r54, %r62};
	mov.u32 	%r130, %r4;
$L__BB0_3:
	setp.eq.s32 	%p12, %r5, 0;
	@%p12 bra 	$L__BB0_6;
	mul.wide.s32 	%rd11, %r2, 16;
	shl.b32 	%r127, %r2, 1;
$L__BB0_5:
	mul.wide.s32 	%rd8, %r130, 16;
	add.s64 	%rd9, %rd2, %rd8;
	ld.global.nc.v4.u32 	{%r64, %r72, %r80, %r88}, [%rd9];
	// begin inline asm
	{.reg .f16 low,high;
  mov.b32 {low,high},%r64;
  cvt.f32.f16 %f77, low;}

	// end inline asm
	// begin inline asm
	{.reg .f16 low,high;
  mov.b32 {low,high},%r64;
  cvt.f32.f16 %f78, high;}

	// end inline asm
	mul.rn.f32 	%f141, %f77, %f7;
	mul.rn.f32 	%f142, %f78, %f7;
	mul.f32 	%f143, %f141, 0f3FB8AA3B;
	ex2.approx.f32 	%f144, %f143;
	mul.f32 	%f145, %f142, 0f3FB8AA3B;
	ex2.approx.f32 	%f146, %f145;
	mov.f32 	%f147, 0f3F800000;
	add.rn.f32 	%f79, %f147, %f144;
	add.rn.f32 	%f80, %f147, %f146;
	// begin inline asm
	{ cvt.rn.f16x2.f32 %r65, %f80, %f79; }

	// end inline asm
	// begin inline asm
	{.reg.b16         hl, hu;             
 .reg.b32         r, fl, fu, C, h;    
  mov.b32         {hl, hu}, %r65;       
  mov.b32         h, %r65;              
  cvt.f32.f16     fl, hl;             
  cvt.f32.f16     fu, hu;             
  lg2.approx.ftz.f32  fl, fl;         
  lg2.approx.ftz.f32  fu, fu;         
  mov.b32         C, 0x3f317218U;     
  mul.f32         fl,fl,C;            
  mul.f32         fu,fu,C;            
  cvt.rn.f16.f32      hl, fl;         
  cvt.rn.f16.f32      hu, fu;         
  mov.b32         r, {hl, hu};        
{.reg.b32 spc, ulp, p;
  mov.b32 spc,0X160D160DU;
  mov.b32 ulp,0x9C009C00U;
  set.eq.f16x2.f16x2 p,h, spc;
  fma.rn.f16x2 r,p,ulp,r;
}
{.reg.b32 spc, ulp, p;
  mov.b32 spc,0X3BFE3BFEU;
  mov.b32 ulp,0x80108010U;
  set.eq.f16x2.f16x2 p,h, spc;
  fma.rn.f16x2 r,p,ulp,r;
}
{.reg.b32 spc, ulp, p;
  mov.b32 spc,0X3C0B3C0BU;
  mov.b32 ulp,0x80808080U;
  set.eq.f16x2.f16x2 p,h, spc;
  fma.rn.f16x2 r,p,ulp,r;
}
{.reg.b32 spc, ulp, p;
  mov.b32 spc,0X60516051U;
  mov.b32 ulp,0x1C001C00U;
  set.eq.f16x2.f16x2 p,h, spc;
  fma.rn.f16x2 r,p,ulp,r;
}
  mov.b32         %r66, r;              
}
	// end inline asm
	// begin inline asm
	{.reg .f16 low,high;
  mov.b32 {low,high},%r66;
  cvt.f32.f16 %f81, low;}

	// end inline asm
	// begin inline asm
	{.reg .f16 low,high;
  mov.b32 {low,high},%r66;
  cvt.f32.f16 %f82, high;}

	// end inline asm
	mul.rn.f32 	%f148, %f81, %f10;
	mul.rn.f32 	%f149, %f82, %f11;
	setp.gt.f32 	%p13, %f141, %f8;
	selp.f32 	%f83, %f77, %f148, %p13;
	setp.gt.f32 	%p14, %f142, %f8;
	selp.f32 	%f84, %f78, %f149, %p14;
	// begin inline asm
	{ cvt.rn.f16x2.f32 %r70, %f84, %f83; }

	// end inline asm
	// begin inline asm
	{.reg .f16 low,high;
  mov.b32 {low,high},%r72;
  cvt.f32.f16 %f85, low;}

	// end inline asm
	// begin inline asm
	{.reg .f16 low,high;
  mov.b32 {low,high},%r72;
  cvt.f32.f16 %f86, high;}

	// end inline asm
	mul.rn.f32 	%f150, %f85, %f7;
	mul.rn.f32 	%f151, %f86, %f7;
	mul.f32 	%f152, %f150, 0f3FB8AA3B;
	ex2.approx.f32 	%f153, %f152;
	mul.f32 	%f154, %f151, 0f3FB8AA3B;
	ex2.approx.f32 	%f155, %f154;
	add.rn.f32 	%f87, %f147, %f153;
	add.rn.f32 	%f88, %f147, %f155;
	// begin inline asm
	{ cvt.rn.f16x2.f32 %r73, %f88, %f87; }

	// end inline asm
	// begin inline asm
	{.reg.b16         hl, hu;             
 .reg.b32         r, fl, fu, C, h;    
  mov.b32         {hl, hu}, %r73;       
  mov.b32         h, %r73;              
  cvt.f32.f16     fl, hl;             
  cvt.f32.f16     fu, hu;             
  lg2.approx.ftz.f32  fl, fl;         
  lg2.approx.ftz.f32  fu, fu;         
  mov.b32         C, 0x3f317218U;     
  mul.f32         fl,fl,C;            
  mul.f32         fu,fu,C;            
  cvt.rn.f16.f32      hl, fl;         
  cvt.rn.f16.f32      hu, fu;         
  mov.b32         r, {hl, hu};        
{.reg.b32 spc, ulp, p;
  mov.b32 spc,0X160D160DU;
  mov.b32 ulp,0x9C009C00U;
  set.eq.f16x2.f16x2 p,h, spc;
  fma.rn.f16x2 r,p,ulp,r;
}
{.reg.b32 spc, ulp, p;
  mov.b32 spc,0X3BFE3BFEU;
  mov.b32 ulp,0x80108010U;
  set.eq.f16x2.f16x2 p,h, spc;
  fma.rn.f16x2 r,p,ulp,r;
}
{.reg.b32 spc, ulp, p;
  mov.b32 spc,0X3C0B3C0BU;
  mov.b32 ulp,0x80808080U;
  set.eq.f16x2.f16x2 p,h, spc;
  fma.rn.f16x2 r,p,ulp,r;
}
{.reg.b32 spc, ulp, p;
  mov.b32 spc,0X60516051U;
  mov.b32 ulp,0x1C001C00U;
  set.eq.f16x2.f16x2 p,h, spc;
  fma.rn.f16x2 r,p,ulp,r;
}
  mov.b32         %r74, r;              
}
	// end inline asm
	// begin inline asm
	{.reg .f16 low,high;
  mov.b32 {low,high},%r74;
  cvt.f32.f16 %f89, low;}

	// end inline asm
	// begin inline asm
	{.reg .f16 low,high;
  mov.b32 {low,high},%r74;
  cvt.f32.f16 %f90, high;}

	// end inline asm
	mul.rn.f32 	%f156, %f89, %f10;
	mul.rn.f32 	%f157, %f90, %f11;
	setp.gt.f32 	%p15, %f150, %f8;
	selp.f32 	%f91, %f85, %f156, %p15;
	setp.gt.f32 	%p16, %f151, %f8;
	selp.f32 	%f92, %f86, %f157, %p16;
	// begin inline asm
	{ cvt.rn.f16x2.f32 %r78, %f92, %f91; }

	// end inline asm
	// begin inline asm
	{.reg .f16 low,high;
  mov.b32 {low,high},%r80;
  cvt.f32.f16 %f93, low;}

	// end inline asm
	// begin inline asm
	{.reg .f16 low,high;
  mov.b32 {low,high},%r80;
  cvt.f32.f16 %f94, high;}

	// end inline asm
	mul.rn.f32 	%f158, %f93, %f7;
	mul.rn.f32 	%f159, %f94, %f7;
	mul.f32 	%f160, %f158, 0f3FB8AA3B;
	ex2.approx.f32 	%f161, %f160;
	mul.f32 	%f162, %f159, 0f3FB8AA3B;
	ex2.approx.f32 	%f163, %f162;
	add.rn.f32 	%f95, %f147, %f161;
	add.rn.f32 	%f96, %f147, %f163;
	// begin inline asm
	{ cvt.rn.f16x2.f32 %r81, %f96, %f95; }

	// end inline asm
	// begin inline asm
	{.reg.b16         hl, hu;             
 .reg.b32         r, fl, fu, C, h;    
  mov.b32         {hl, hu}, %r81;       
  mov.b32         h, %r81;              
  cvt.f32.f16     fl, hl;             
  cvt.f32.f16     fu, hu;             
  lg2.approx.ftz.f32  fl, fl;         
  lg2.approx.ftz.f32  fu, fu;         
  mov.b32         C, 0x3f317218U;     
  mul.f32         fl,fl,C;            
  mul.f32         fu,fu,C;            
  cvt.rn.f16.f32      hl, fl;         
  cvt.rn.f16.f32      hu, fu;         
  mov.b32         r, {hl, hu};        
{.reg.b32 spc, ulp, p;
  mov.b32 spc,0X160D160DU;
  mov.b32 ulp,0x9C009C00U;
  set.eq.f16x2.f16x2 p,h, spc;
  fma.rn.f16x2 r,p,ulp,r;
}
{.reg.b32 spc, ulp, p;
  mov.b32 spc,0X3BFE3BFEU;
  mov.b32 ulp,0x80108010U;
  set.eq.f16x2.f16x2 p,h, spc;
  fma.rn.f16x2 r,p,ulp,r;
}
{.reg.b32 spc, ulp, p;
  mov.b32 spc,0X3C0B3C0BU;
  mov.b32 ulp,0x80808080U;
  set.eq.f16x2.f16x2 p,h, spc;
  fma.rn.f16x2 r,p,ulp,r;
}
{.reg.b32 spc, ulp, p;
  mov.b32 spc,0X60516051U;
  mov.b32 ulp,0x1C001C00U;
  set.eq.f16x2.f16x2 p,h, spc;
  fma.rn.f16x2 r,p,ulp,r;
}
  mov.b32         %r82, r;              
}
	// end inline asm
	// begin inline asm
	{.reg .f16 low,high;
  mov.b32 {low,high},%r82;
  cvt.f32.f16 %f97, low;}

	// end inline asm
	// begin inline asm
	{.reg .f16 low,high;
  mov.b32 {low,high},%r82;
  cvt.f32.f16 %f98, high;}

	// end inline asm
	mul.rn.f32 	%f164, %f97, %f10;
	mul.rn.f32 	%f165, %f98, %f11;
	setp.gt.f32 	%p17, %f158, %f8;
	selp.f32 	%f99, %f93, %f164, %p17;
	setp.gt.f32 	%p18, %f159, %f8;
	selp.f32 	%f100, %f94, %f165, %p18;
	// begin inline asm
	{ cvt.rn.f16x2.f32 %r86, %f100, %f99; }

	// end inline asm
	// begin inline asm
	{.reg .f16 low,high;
  mov.b32 {low,high},%r88;
  cvt.f32.f16 %f101, low;}

	// end inline asm
	// begin inline asm
	{.reg .f16 low,high;
  mov.b32 {low,high},%r88;
  cvt.f32.f16 %f102, high;}

	// end inline asm
	mul.rn.f32 	%f166, %f101, %f7;
	mul.rn.f32 	%f167, %f102, %f7;
	mul.f32 	%f168, %f166, 0f3FB8AA3B;
	ex2.approx.f32 	%f169, %f168;
	mul.f32 	%f170, %f167, 0f3FB8AA3B;
	ex2.approx.f32 	%f171, %f170;
	add.rn.f32 	%f103, %f147, %f169;
	add.rn.f32 	%f104, %f147, %f171;
	// begin inline asm
	{ cvt.rn.f16x2.f32 %r89, %f104, %f103; }

	// end inline asm
	// begin inline asm
	{.reg.b16         hl, hu;             
 .reg.b32         r, fl, fu, C, h;    
  mov.b32         {hl, hu}, %r89;       
  mov.b32         h, %r89;              
  cvt.f32.f16     fl, hl;             
  cvt.f32.f16     fu, hu;             
  lg2.approx.ftz.f32  fl, fl;         
  lg2.approx.ftz.f32  fu, fu;         
  mov.b32         C, 0x3f317218U;     
  mul.f32         fl,fl,C;            
  mul.f32         fu,fu,C;            
  cvt.rn.f16.f32      hl, fl;         
  cvt.rn.f16.f32      hu, fu;         
  mov.b32         r, {hl, hu};        
{.reg.b32 spc, ulp, p;
  mov.b32 spc,0X160D160DU;
  mov.b32 ulp,0x9C009C00U;
  set.eq.f16x2.f16x2 p,h, spc;
  fma.rn.f16x2 r,p,ulp,r;
}
{.reg.b32 spc, ulp, p;
  mov.b32 spc,0X3BFE3BFEU;
  mov.b32 ulp,0x80108010U;
  set.eq.f16x2.f16x2 p,h, spc;
  fma.rn.f16x2 r,p,ulp,r;
}
{.reg.b32 spc, ulp, p;
  mov.b32 spc,0X3C0B3C0BU;
  mov.b32 ulp,0x80808080U;
  set.eq.f16x2.f16x2 p,h, spc;
  fma.rn.f16x2 r,p,ulp,r;
}
{.reg.b32 spc, ulp, p;
  mov.b32 spc,0X60516051U;
  mov.b32 ulp,0x1C001C00U;
  set.eq.f16x2.f16x2 p,h, spc;
  fma.rn.f16x2 r,p,ulp,r;
}
  mov.b32         %r90, r;              
}
	// end inline asm
	// begin inline asm
	{.reg .f16 low,high;
  mov.b32 {low,high},%r90;
  cvt.f32.f16 %f105, low;}

	// end inline asm
	// begin inline asm
	{.reg .f16 low,high;
  mov.b32 {low,high},%r90;
  cvt.f32.f16 %f106, high;}

	// end inline asm
	mul.rn.f32 	%f172, %f105, %f10;
	mul.rn.f32 	%f173, %f106, %f11;
	setp.gt.f32 	%p19, %f166, %f8;
	selp.f32 	%f107, %f101, %f172, %p19;
	setp.gt.f32 	%p20, %f167, %f8;
	selp.f32 	%f108, %f102, %f173, %p20;
	// begin inline asm
	{ cvt.rn.f16x2.f32 %r94, %f108, %f107; }

	// end inline asm
	add.s64 	%rd10, %rd1, %rd8;
	st.global.v4.u32 	[%rd10], {%r70, %r78, %r86, %r94};
	add.s64 	%rd12, %rd9, %rd11;
	ld.global.nc.v4.u32 	{%r96, %r104, %r112, %r120}, [%rd12];
	// begin inline asm
	{.reg .f16 low,high;
  mov.b32 {low,high},%r96;
  cvt.f32.f16 %f109, low;}

	// end inline asm
	// begin inline asm
	{.reg .f16 low,high;
  mov.b32 {low,high},%r96;
  cvt.f32.f16 %f110, high;}

	// end inline asm
	mul.rn.f32 	%f174, %f109, %f7;
	mul.rn.f32 	%f175, %f110, %f7;
	mul.f32 	%f176, %f174, 0f3FB8AA3B;
	ex2.approx.f32 	%f177, %f176;
	mul.f32 	%f178, %f175, 0f3FB8AA3B;
	ex2.approx.f32 	%f179, %f178;
	add.rn.f32 	%f111, %f147, %f177;
	add.rn.f32 	%f112, %f147, %f179;
	// begin inline asm
	{ cvt.rn.f16x2.f32 %r97, %f112, %f111; }

	// end inline asm
	// begin inline asm
	{.reg.b16         hl, hu;             
 .reg.b32         r, fl, fu, C, h;    
  mov.b32         {hl, hu}, %r97;       
  mov.b32         h, %r97;              
  cvt.f32.f16     fl, hl;             
  cvt.f32.f16     fu, hu;             
  lg2.approx.ftz.f32  fl, fl;         
  lg2.approx.ftz.f32  fu, fu;         
  mov.b32         C, 0x3f317218U;     
  mul.f32         fl,fl,C;            
  mul.f32         fu,fu,C;            
  cvt.rn.f16.f32      hl, fl;         
  cvt.rn.f16.f32      hu, fu;         
  mov.b32         r, {hl, hu};        
{.reg.b32 spc, ulp, p;
  mov.b32 spc,0X160D160DU;
  mov.b32 ulp,0x9C009C00U;
  set.eq.f16x2.f16x2 p,h, spc;
  fma.rn.f16x2 r,p,ulp,r;
}
{.reg.b32 spc, ulp, p;
  mov.b32 spc,0X3BFE3BFEU;
  mov.b32 ulp,0x80108010U;
  set.eq.f16x2.f16x2 p,h, spc;
  fma.rn.f16x2 r,p,ulp,r;
}
{.reg.b32 spc, ulp, p;
  mov.b32 spc,0X3C0B3C0BU;
  mov.b32 ulp,0x80808080U;
  set.eq.f16x2.f16x2 p,h, spc;
  fma.rn.f16x2 r,p,ulp,r;
}
{.reg.b32 spc, ulp, p;
  mov.b32 spc,0X60516051U;
  mov.b32 ulp,0x1C001C00U;
  set.eq.f16x2.f16x2 p,h, spc;
  fma.rn.f16x2 r,p,ulp,r;
}
  mov.b32         %r98, r;              
}
	// end inline asm
	// begin inline asm
	{.reg .f16 low,high;
  mov.b32 {low,high},%r98;
  cvt.f32.f16 %f113, low;}

	// end inline asm
	// begin inline asm
	{.reg .f16 low,high;
  mov.b32 {low,high},%r98;
  cvt.f32.f16 %f114, high;}

	// end inline asm
	mul.rn.f32 	%f180, %f113, %f10;
	mul.rn.f32 	%f181, %f114, %f11;
	setp.gt.f32 	%p21, %f174, %f8;
	selp.f32 	%f115, %f109, %f180, %p21;
	setp.gt.f32 	%p22, %f175, %f8;
	selp.f32 	%f116, %f110, %f181, %p22;
	// begin inline asm
	{ cvt.rn.f16x2.f32 %r102, %f116, %f115; }

	// end inline asm
	// begin inline asm
	{.reg .f16 low,high;
  mov.b32 {low,high},%r104;
  cvt.f32.f16 %f117, low;}

	// end inline asm
	// begin inline asm
	{.reg .f16 low,high;
  mov.b32 {low,high},%r104;
  cvt.f32.f16 %f118, high;}

	// end inline asm
	mul.rn.f32 	%f182, %f117, %f7;
	mul.rn.f32 	%f183, %f118, %f7;
	mul.f32 	%f184, %f182, 0f3FB8AA3B;
	ex2.approx.f32 	%f185, %f184;
	mul.f32 	%f186, %f183, 0f3FB8AA3B;
	ex2.approx.f32 	%f187, %f186;
	add.rn.f32 	%f119, %f147, %f185;
	add.rn.f32 	%f120, %f147, %f187;
	// begin inline asm
	{ cvt.rn.f16x2.f32 %r105, %f120, %f119; }

	// end inline asm
	// begin inline asm
	{.reg.b16         hl, hu;             
 .reg.b32         r, fl, fu, C, h;    
  mov.b32         {hl, hu}, %r105;       
  mov.b32         h, %r105;              
  cvt.f32.f16     fl, hl;             
  cvt.f32.f16     fu, hu;             
  lg2.approx.ftz.f32  fl, fl;         
  lg2.approx.ftz.f32  fu, fu;         
  mov.b32         C, 0x3f317218U;     
  mul.f32         fl,fl,C;            
  mul.f32         fu,fu,C;            
  cvt.rn.f16.f32      hl, fl;         
  cvt.rn.f16.f32      hu, fu;         
  mov.b32         r, {hl, hu};        
{.reg.b32 spc, ulp, p;
  mov.b32 spc,0X160D160DU;
  mov.b32 ulp,0x9C009C00U;
  set.eq.f16x2.f16x2 p,h, spc;
  fma.rn.f16x2 r,p,ulp,r;
}
{.reg.b32 spc, ulp, p;
  mov.b32 spc,0X3BFE3BFEU;
  mov.b32 ulp,0x80108010U;
  set.eq.f16x2.f16x2 p,h, spc;
  fma.rn.f16x2 r,p,ulp,r;
}
{.reg.b32 spc, ulp, p;
  mov.b32 spc,0X3C0B3C0BU;
  mov.b32 ulp,0x80808080U;
  set.eq.f16x2.f16x2 p,h, spc;
  fma.rn.f16x2 r,p,ulp,r;
}
{.reg.b32 spc, ulp, p;
  mov.b32 spc,0X60516051U;
  mov.b32 ulp,0x1C001C00U;
  set.eq.f16x2.f16x2 p,h, spc;
  fma.rn.f16x2 r,p,ulp,r;
}
  mov.b32         %r106, r;              
}
	// end inline asm
	// begin inline asm
	{.reg .f16 low,high;
  mov.b32 {low,high},%r106;
  cvt.f32.f16 %f121, low;}

	// end inline asm
	// begin inline asm
	{.reg .f16 low,high;
  mov.b32 {low,high},%r106;
  cvt.f32.f16 %f122, high;}

	// end inline asm
	mul.rn.f32 	%f188, %f121, %f10;
	mul.rn.f32 	%f189, %f122, %f11;
	setp.gt.f32 	%p23, %f182, %f8;
	selp.f32 	%f123, %f117, %f188, %p23;
	setp.gt.f32 	%p24, %f183, %f8;
	selp.f32 	%f124, %f118, %f189, %p24;
	// begin inline asm
	{ cvt.rn.f16x2.f32 %r110, %f124, %f123; }

	// end inline asm
	// begin inline asm
	{.reg .f16 low,high;
  mov.b32 {low,high},%r112;
  cvt.f32.f16 %f125, low;}

	// end inline asm
	// begin inline asm
	{.reg .f16 low,high;
  mov.b32 {low,high},%r112;
  cvt.f32.f16 %f126, high;}

	// end inline asm
	mul.rn.f32 	%f190, %f125, %f7;
	mul.rn.f32 	%f191, %f126, %f7;
	mul.f32 	%f192, %f190, 0f3FB8AA3B;
	ex2.approx.f32 	%f193, %f192;
	mul.f32 	%f194, %f191, 0f3FB8AA3B;
	ex2.approx.f32 	%f195, %f194;
	add.rn.f32 	%f127, %f147, %f193;
	add.rn.f32 	%f128, %f147, %f195;
	// begin inline asm
	{ cvt.rn.f16x2.f32 %r113, %f128, %f127; }

	// end inline asm
	// begin inline asm
	{.reg.b16         hl, hu;             
 .reg.b32         r, fl, fu, C, h;    
  mov.b32         {hl, hu}, %r113;       
  mov.b32         h, %r113;              
  cvt.f32.f16     fl, hl;             
  cvt.f32.f16     fu, hu;             
  lg2.approx.ftz.f32  fl, fl;         
  lg2.approx.ftz.f32  fu, fu;         
  mov.b32         C, 0x3f317218U;     
  mul.f32         fl,fl,C;            
  mul.f32         fu,fu,C;            
  cvt.rn.f16.f32      hl, fl;         
  cvt.rn.f16.f32      hu, fu;         
  mov.b32         r, {hl, hu};        
{.reg.b32 spc, ulp, p;
  mov.b32 spc,0X160D160DU;
  mov.b32 ulp,0x9C009C00U;
  set.eq.f16x2.f16x2 p,h, spc;
  fma.rn.f16x2 r,p,ulp,r;
}
{.reg.b32 spc, ulp, p;
  mov.b32 spc,0X3BFE3BFEU;
  mov.b32 ulp,0x80108010U;
  set.eq.f16x2.f16x2 p,h, spc;
  fma.rn.f16x2 r,p,ulp,r;
}
{.reg.b32 spc, ulp, p;
  mov.b32 spc,0X3C0B3C0BU;
  mov.b32 ulp,0x80808080U;
  set.eq.f16x2.f16x2 p,h, spc;
  fma.rn.f16x2 r,p,ulp,r;
}
{.reg.b32 spc, ulp, p;
  mov.b32 spc,0X60516051U;
  mov.b32 ulp,0x1C001C00U;
  set.eq.f16x2.f16x2 p,h, spc;
  fma.rn.f16x2 r,p,ulp,r;
}
  mov.b32         %r114, r;              
}
	// end inline asm
	// begin inline asm
	{.reg .f16 low,high;
  mov.b32 {low,high},%r114;
  cvt.f32.f16 %f129, low;}

	// end inline asm
	// begin inline asm
	{.reg .f16 low,high;
  mov.b32 {low,high},%r114;
  cvt.f32.f16 %f130, high;}

	// end inline asm
	mul.rn.f32 	%f196, %f129, %f10;
	mul.rn.f32 	%f197, %f130, %f11;
	setp.gt.f32 	%p25, %f190, %f8;
	selp.f32 	%f131, %f125, %f196, %p25;
	setp.gt.f32 	%p26, %f191, %f8;
	selp.f32 	%f132, %f126, %f197, %p26;
	// begin inline asm
	{ cvt.rn.f16x2.f32 %r118, %f132, %f131; }

	// end inline asm
	// begin inline asm
	{.reg .f16 low,high;
  mov.b32 {low,high},%r120;
  cvt.f32.f16 %f133, low;}

	// end inline asm
	// begin inline asm
	{.reg .f16 low,high;
  mov.b32 {low,high},%r120;
  cvt.f32.f16 %f134, high;}

	// end inline asm
	mul.rn.f32 	%f198, %f133, %f7;
	mul.rn.f32 	%f199, %f134, %f7;
	mul.f32 	%f200, %f198, 0f3FB8AA3B;
	ex2.approx.f32 	%f201, %f200;
	mul.f32 	%f202, %f199, 0f3FB8AA3B;
	ex2.approx.f32 	%f203, %f202;
	add.rn.f32 	%f135, %f147, %f201;
	add.rn.f32 	%f136, %f147, %f203;
	// begin inline asm
	{ cvt.rn.f16x2.f32 %r121, %f136, %f135; }

	// end inline asm
	// begin inline asm
	{.reg.b16         hl, hu;             
 .reg.b32         r, fl, fu, C, h;    
  mov.b32         {hl, hu}, %r121;       
  mov.b32         h, %r121;              
  cvt.f32.f16     fl, hl;             
  cvt.f32.f16     fu, hu;             
  lg2.approx.ftz.f32  fl, fl;         
  lg2.approx.ftz.f32  fu, fu;         
  mov.b32         C, 0x3f317218U;     
  mul.f32         fl,fl,C;            
  mul.f32         fu,fu,C;            
  cvt.rn.f16.f32      hl, fl;         
  cvt.rn.f16.f32      hu, fu;         
  mov.b32         r, {hl, hu};        
{.reg.b32 spc, ulp, p;
  mov.b32 spc,0X160D160DU;
  mov.b32 ulp,0x9C009C00U;
  set.eq.f16x2.f16x2 p,h, spc;
  fma.rn.f16x2 r,p,ulp,r;
}
{.reg.b32 spc, ulp, p;
  mov.b32 spc,0X3BFE3BFEU;
  mov.b32 ulp,0x80108010U;
  set.eq.f16x2.f16x2 p,h, spc;
  fma.rn.f16x2 r,p,ulp,r;
}
{.reg.b32 spc, ulp, p;
  mov.b32 spc,0X3C0B3C0BU;
  mov.b32 ulp,0x80808080U;
  set.eq.f16x2.f16x2 p,h, spc;
  fma.rn.f16x2 r,p,ulp,r;
}
{.reg.b32 spc, ulp, p;
  mov.b32 spc,0X60516051U;
  mov.b32 ulp,0x1C001C00U;
  set.eq.f16x2.f16x2 p,h, spc;
  fma.rn.f16x2 r,p,ulp,r;
}
  mov.b32         %r122, r;              
}
	// end inline asm
	// begin inline asm
	{.reg .f16 low,high;
  mov.b32 {low,high},%r122;
  cvt.f32.f16 %f137, low;}

	// end inline asm
	// begin inline asm
	{.reg .f16 low,high;
  mov.b32 {low,high},%r122;
  cvt.f32.f16 %f138, high;}

	// end inline asm
	mul.rn.f32 	%f204, %f137, %f10;
	mul.rn.f32 	%f205, %f138, %f11;
	setp.gt.f32 	%p27, %f198, %f8;
	selp.f32 	%f139, %f133, %f204, %p27;
	setp.gt.f32 	%p28, %f199, %f8;
	selp.f32 	%f140, %f134, %f205, %p28;
	// begin inline asm
	{ cvt.rn.f16x2.f32 %r126, %f140, %f139; }

	// end inline asm
	add.s64 	%rd13, %rd10, %rd11;
	st.global.v4.u32 	[%rd13], {%r102, %r110, %r118, %r126};
	add.s32 	%r130, %r130, %r127;
	setp.lt.s32 	%p29, %r130, %r3;
	@%p29 bra 	$L__BB0_5;
$L__BB0_6:
	shl.b32 	%r128, %r3, 3;
	add.s32 	%r131, %r128, %r1;
	setp.ge.s32 	%p30, %r131, %r12;
	@%p30 bra 	$L__BB0_10;
$L__BB0_7:
	mul.wide.s32 	%rd14, %r131, 2;
	add.s64 	%rd15, %rd2, %rd14;
	ld.global.nc.u16 	%rs1, [%rd15];
	// begin inline asm
	{  cvt.f32.f16 %f213, %rs1;}

	// end inline asm
	mul.rn.f32 	%f4, %f213, %f7;
	setp.gt.f32 	%p31, %f4, %f8;
	@%p31 bra 	$L__BB0_9;
	mul.f32 	%f209, %f4, 0f3FB8AA3B;
	ex2.approx.f32 	%f210, %f209;
	mov.f32 	%f211, 0f3F800000;
	add.rn.f32 	%f207, %f211, %f210;
	// begin inline asm
	{  cvt.rn.f16.f32 %rs2, %f207;}

	// end inline asm
	// begin inline asm
	{.reg.b32         f, C;           
 .reg.b16         r,h;            
  mov.b16         h,%rs2;           
  cvt.f32.f16     f,h;            
  lg2.approx.ftz.f32  f,f;        
  mov.b32         C, 0x3f317218U;  
  mul.f32         f,f,C;          
  cvt.rn.f16.f32      r,f;        
{.reg.b16 spc, ulp, p;
  mov.b16 spc,0X160DU;
  mov.b16 ulp,0x9C00U;
  set.eq.f16.f16 p,h, spc;
  fma.rn.f16 r,p,ulp,r;
}
{.reg.b16 spc, ulp, p;
  mov.b16 spc,0X3BFEU;
  mov.b16 ulp,0x8010U;
  set.eq.f16.f16 p,h, spc;
  fma.rn.f16 r,p,ulp,r;
}
{.reg.b16 spc, ulp, p;
  mov.b16 spc,0X3C0BU;
  mov.b16 ulp,0x8080U;
  set.eq.f16.f16 p,h, spc;
  fma.rn.f16 r,p,ulp,r;
}
{.reg.b16 spc, ulp, p;
  mov.b16 spc,0X6051U;
  mov.b16 ulp,0x1C00U;
  set.eq.f16.f16 p,h, spc;
  fma.rn.f16 r,p,ulp,r;
}
  mov.b16         %rs3,r;           
}
	// end inline asm
	// begin inline asm
	{  cvt.f32.f16 %f208, %rs3;}

	// end inline asm
	mul.rn.f32 	%f213, %f208, %f10;
$L__BB0_9:
	// begin inline asm
	{  cvt.rn.f16.f32 %rs6, %f213;}

	// end inline asm
	add.s64 	%rd17, %rd1, %rd14;
	st.global.u16 	[%rd17], %rs6;
	add.s32 	%r131, %r131, %r2;
	setp.lt.s32 	%p32, %r131, %r12;
	@%p32 bra 	$L__BB0_7;
$L__BB0_10:
	ret;

}


// ===== COMPILED SASS (sm_100) =====

	.target	sm_100

	.elftype	@"ET_EXEC"


//--------------------- .note.nv.tkinfo           --------------------------
	.section	.note.nv.tkinfo,"",@"SHT_NOTE"
	.sectionflags	@"SHF_NOTE_NV_TKINFO"
	.tkinfo
        /*0018*/ 	.word	0x00000002
        /*0030*/ 	.string	""
        /*0030*/ 	.string	"ptxas"
        /*0030*/ 	.string	"Cuda compilation tools, release 13.0, V13.0.88"
        /*0030*/ 	.string	"Build cuda_13.0.r13.0/compiler.36424714_0"
        /*0030*/ 	.string	"-arch sm_100 -m 64 "



//--------------------- .note.nv.cuinfo           --------------------------
	.section	.note.nv.cuinfo,"",@"SHT_NOTE"
	.sectionflags	@"SHF_NOTE_NV_CUINFO"
        /*0018*/ 	.short	0x0002
        /*001a*/ 	.short	0x0064
        /*001c*/ 	.short	0x0082
	.zero		2


//--------------------- .nv.info                  --------------------------
	.section	.nv.info,"",@"SHT_CUDA_INFO"
	.align	4


	//----- nvinfo : EIATTR_REGCOUNT
	.align		4
        /*0000*/ 	.byte	0x04, 0x2f
        /*0002*/ 	.short	(.L_1 - .L_0)
	.align		4
.L_0:
        /*0004*/ 	.word	index@(_Z25softplus_kernel_opt_ga100PK6__halfPS_iff)
        /*0008*/ 	.word	0x00000020


	//----- nvinfo : EIATTR_FRAME_SIZE
	.align		4
.L_1:
        /*000c*/ 	.byte	0x04, 0x11
        /*000e*/ 	.short	(.L_3 - .L_2)
	.align		4
.L_2:
        /*0010*/ 	.word	index@(_Z25softplus_kernel_opt_ga100PK6__halfPS_iff)
        /*0014*/ 	.word	0x00000000


	//----- nvinfo : EIATTR_MIN_STACK_SIZE
	.align		4
.L_3:
        /*0018*/ 	.byte	0x04, 0x12
        /*001a*/ 	.short	(.L_5 - .L_4)
	.align		4
.L_4:
        /*001c*/ 	.word	index@(_Z25softplus_kernel_opt_ga100PK6__halfPS_iff)
        /*0020*/ 	.word	0x00000000
.L_5:


//--------------------- .nv.compat                --------------------------
	.section	.nv.compat,"",@"SHT_CUDA_COMPAT_INFO"
	.align	4
        /*0000*/ 	.byte	0x02, 0x09, 0x00, 0x00, 0x02, 0x02, 0x01, 0x00, 0x02, 0x05, 0x05, 0x00, 0x03, 0x07, 0x01, 0x01
        /*0010*/ 	.byte	0x02, 0x03, 0x00, 0x00, 0x02, 0x06, 0x01, 0x00, 0x04, 0x0b, 0x08, 0x00, 0x01, 0x00, 0x00, 0x00
        /*0020*/ 	.byte	0x00, 0x00, 0x00, 0x00


//--------------------- .nv.info._Z25softplus_kernel_opt_ga100PK6__halfPS_iff --------------------------
	.section	.nv.info._Z25softplus_kernel_opt_ga100PK6__halfPS_iff,"",@"SHT_CUDA_INFO"
	.sectionflags	@""
	.align	4


	//----- nvinfo : EIATTR_CUDA_API_VERSION
	.align		4
        /*0000*/ 	.byte	0x04, 0x37
        /*0002*/ 	.short	(.L_7 - .L_6)
.L_6:
        /*0004*/ 	.word	0x00000082


	//----- nvinfo : EIATTR_KPARAM_INFO
	.align		4
.L_7:
        /*0008*/ 	.byte	0x04, 0x17
        /*000a*/ 	.short	(.L_9 - .L_8)
.L_8:
        /*000c*/ 	.word	0x00000000
        /*0010*/ 	.short	0x0004
        /*0012*/ 	.short	0x0018
        /*0014*/ 	.byte	0x00, 0xf0, 0x11, 0x00


	//----- nvinfo : EIATTR_KPARAM_INFO
	.align		4
.L_9:
        /*0018*/ 	.byte	0x04, 0x17
        /*001a*/ 	.short	(.L_11 - .L_10)
.L_10:
        /*001c*/ 	.word	0x00000000
        /*0020*/ 	.short	0x0003
        /*0022*/ 	.short	0x0014
        /*0024*/ 	.byte	0x00, 0xf0, 0x11, 0x00


	//----- nvinfo : EIATTR_KPARAM_INFO
	.align		4
.L_11:
        /*0028*/ 	.byte	0x04, 0x17
        /*002a*/ 	.short	(.L_13 - .L_12)
.L_12:
        /*002c*/ 	.word	0x00000000
        /*0030*/ 	.short	0x0002
        /*0032*/ 	.short	0x0010
        /*0034*/ 	.byte	0x00, 0xf0, 0x11, 0x00


	//----- nvinfo : EIATTR_KPARAM_INFO
	.align		4
.L_13:
        /*0038*/ 	.byte	0x04, 0x17
        /*003a*/ 	.short	(.L_15 - .L_14)
.L_14:
        /*003c*/ 	.word	0x00000000
        /*0040*/ 	.short	0x0001
        /*0042*/ 	.short	0x0008
        /*0044*/ 	.byte	0x00, 0xf5, 0x21, 0x00


	//----- nvinfo : EIATTR_KPARAM_INFO
	.align		4
.L_15:
        /*0048*/ 	.byte	0x04, 0x17
        /*004a*/ 	.short	(.L_17 - .L_16)
.L_16:
        /*004c*/ 	.word	0x00000000
        /*0050*/ 	.short	0x0000
        /*0052*/ 	.short	0x0000
        /*0054*/ 	.byte	0x00, 0xf5, 0x21, 0x00


	//----- nvinfo : EIATTR_SPARSE_MMA_MASK
	.align		4
.L_17:
        /*0058*/ 	.byte	0x03, 0x50
        /*005a*/ 	.short	0x0000


	//----- nvinfo : EIATTR_MAXREG_COUNT
	.align		4
        /*005c*/ 	.byte	0x03, 0x1b
        /*005e*/ 	.short	0x00ff


	//----- nvinfo : EIATTR_MERCURY_ISA_VERSION
	.align		4
        /*0060*/ 	.byte	0x03, 0x5f
        /*0062*/ 	.short	0x0101


	//----- nvinfo : EIATTR_VRC_CTA_INIT_COUNT
	.align		4
        /*0064*/ 	.byte	0x02, 0x4a
	.zero		1
	.zero		1


	//----- nvinfo : EIATTR_EXIT_INSTR_OFFSETS
	.align		4
        /*0068*/ 	.byte	0x04, 0x1c
        /*006a*/ 	.short	(.L_19 - .L_18)


	//   ....[0]....
.L_18:
        /*006c*/ 	.word	0x00002230


	//   ....[1]....
        /*0070*/ 	.word	0x00002470


	//----- nvinfo : EIATTR_CRS_STACK_SIZE
	.align		4
.L_19:
        /*0074*/ 	.byte	0x04, 0x1e
        /*0076*/ 	.short	(.L_21 - .L_20)
.L_20:
        /*0078*/ 	.word	0x00000000


	//----- nvinfo : EIATTR_CBANK_PARAM_SIZE
	.align		4
.L_21:
        /*007c*/ 	.byte	0x03, 0x19
        /*007e*/ 	.short	0x001c


	//----- nvinfo : EIATTR_PARAM_CBANK
	.align		4
        /*0080*/ 	.byte	0x04, 0x0a
        /*0082*/ 	.short	(.L_23 - .L_22)
	.align		4
.L_22:
        /*0084*/ 	.word	index@(.nv.constant0._Z25softplus_kernel_opt_ga100PK6__halfPS_iff)
        /*0088*/ 	.short	0x0380
        /*008a*/ 	.short	0x001c


	//----- nvinfo : EIATTR_SW_WAR
	.align		4
.L_23:
        /*008c*/ 	.byte	0x04, 0x36
        /*008e*/ 	.short	(.L_25 - .L_24)
.L_24:
        /*0090*/ 	.word	0x00000008
.L_25:


//--------------------- .nv.callgraph             --------------------------
	.section	.nv.callgraph,"",@"SHT_CUDA_CALLGRAPH"
	.align	4
	.sectionentsize	8
	.align		4
        /*0000*/ 	.word	0x00000000
	.align		4
        /*0004*/ 	.word	0xffffffff
	.align		4
        /*0008*/ 	.word	0x00000000
	.align		4
        /*000c*/ 	.word	0xfffffffe
	.align		4
        /*0010*/ 	.word	0x00000000
	.align		4
        /*0014*/ 	.word	0xfffffffd
	.align		4
        /*0018*/ 	.word	0x00000000
	.align		4
        /*001c*/ 	.word	0xfffffffc


//--------------------- .text._Z25softplus_kernel_opt_ga100PK6__halfPS_iff --------------------------
	.section	.text._Z25softplus_kernel_opt_ga100PK6__halfPS_iff,"ax",@progbits
	.align	128
        .global         _Z25softplus_kernel_opt_ga100PK6__halfPS_iff
        .type           _Z25softplus_kernel_opt_ga100PK6__halfPS_iff,@function
        .size           _Z25softplus_kernel_opt_ga100PK6__halfPS_iff,(.L_x_9 - _Z25softplus_kernel_opt_ga100PK6__halfPS_iff)
        .other          _Z25softplus_kernel_opt_ga100PK6__halfPS_iff,@"STO_CUDA_ENTRY STV_DEFAULT"
_Z25softplus_kernel_opt_ga100PK6__halfPS_iff:
.text._Z25softplus_kernel_opt_ga100PK6__halfPS_iff:
[----:B------:R-:W-:Y:S08]  /*0000*/  LDC R1, c[0x0][0x37c] ;  /* 0x0000df00ff017b82 */ /* 0x000ff00000000800 */
[----:B------:R-:W0:Y:S01]  /*0010*/  LDC.64 R6, c[0x0][0x390] ;  /* 0x0000e400ff067b82 */ /* 0x000e220000000a00 */
[----:B------:R-:W1:Y:S01]  /*0020*/  S2R R8, SR_TID.X ;  /* 0x0000000000087919 */ /* 0x000e620000002100 */
[----:B------:R-:W2:Y:S01]  /*0030*/  LDCU.64 UR4, c[0x0][0x358] ;  /* 0x00006b00ff0477ac */ /* 0x000ea20008000a00 */
[----:B------:R-:W-:Y:S01]  /*0040*/  BSSY.RECONVERGENT B0, `(.L_x_0) ;  /* 0x000021a000007945 */ /* 0x000fe20003800200 */
[----:B------:R-:W3:Y:S04]  /*0050*/  LDCU UR8, c[0x0][0x398] ;  /* 0x00007300ff0877ac */ /* 0x000ee80008000800 */
[----:B------:R-:W1:Y:S08]  /*0060*/  S2UR UR6, SR_CTAID.X ;  /* 0x00000000000679c3 */ /* 0x000e700000002500 */
[----:B------:R-:W1:Y:S01]  /*0070*/  LDC R5, c[0x0][0x360] ;  /* 0x0000d800ff057b82 */ /* 0x000e620000000800 */
[----:B------:R-:W4:Y:S01]  /*0080*/  LDCU UR7, c[0x0][0x370] ;  /* 0x00006e00ff0777ac */ /* 0x000f220008000800 */
[----:B0-----:R-:W-:-:S02]  /*0090*/  F2FP.F16.F32.PACK_AB R0, RZ, R7 ;  /* 0x00000007ff00723e */ /* 0x001fc400000000ff */
[----:B------:R-:W-:-:S03]  /*00a0*/  SHF.R.S32.HI R3, RZ, 0x1f, R6 ;  /* 0x0000001fff037819 */ /* 0x000fc60000011406 */
[----:B------:R-:W-:Y:S01]  /*00b0*/  HADD2.F32 R4, -RZ, R0.H0_H0 ;  /* 0x20000000ff047230 */ /* 0x000fe20000004100 */
[----:B------:R-:W-:-:S04]  /*00c0*/  LEA.HI R2, R3, R6, RZ, 0x3 ;  /* 0x0000000603027211 */ /* 0x000fc800078f18ff */
[----:B------:R-:W-:Y:S01]  /*00d0*/  SHF.R.S32.HI R2, RZ, 0x3, R2 ;  /* 0x00000003ff027819 */ /* 0x000fe20000011402 */
[----:B------:R-:W0:Y:S01]  /*00e0*/  MUFU.RCP R4, R4 ;  /* 0x0000000400047308 */ /* 0x000e220000001000 */
[----:B-1----:R-:W-:-:S05]  /*00f0*/  IMAD R0, R5, UR6, R8 ;  /* 0x0000000605007c24 */ /* 0x002fca000f8e0208 */
[----:B------:R-:W-:Y:S02]  /*0100*/  ISETP.GE.AND P0, PT, R0, R2, PT ;  /* 0x000000020000720c */ /* 0x000fe40003f06270 */
[----:B0-----:R-:W-:Y:S01]  /*0110*/  F2FP.F16.F32.PACK_AB R3, RZ, R4 ;  /* 0x00000004ff03723e */ /* 0x001fe200000000ff */
[----:B----4-:R-:W-:-:S04]  /*0120*/  IMAD R4, R5, UR7, RZ ;  /* 0x0000000705047c24 */ /* 0x010fc8000f8e02ff */
[----:B------:R-:W-:-:S06]  /*0130*/  HADD2.F32 R3, -RZ, R3.H0_H0 ;  /* 0x20000003ff037230 */ /* 0x000fcc0000004100 */
[----:B--23--:R-:W-:Y:S05]  /*0140*/  @P0 BRA `(.L_x_1) ;  /* 0x0000002000240947 */ /* 0x00cfea0003800000 */
[----:B------:R-:W0:Y:S01]  /*0150*/  I2F.U32.RP R11, R4 ;  /* 0x00000004000b7306 */ /* 0x000e220000209000 */
[-C--:B------:R-:W-:Y:S01]  /*0160*/  IADD3 R15, PT, PT, R0, R4.reuse, RZ ;  /* 0x00000004000f7210 */ /* 0x080fe20007ffe0ff */
[----:B------:R-:W-:Y:S01]  /*0170*/  BSSY.RECONVERGENT B1, `(.L_x_2) ;  /* 0x00000c0000017945 */ /* 0x000fe20003800200 */
[----:B------:R-:W-:Y:S02]  /*0180*/  IADD3 R13, PT, PT, RZ, -R4, RZ ;  /* 0x80000004ff0d7210 */ /* 0x000fe40007ffe0ff */
[----:B------:R-:W-:Y:S02]  /*0190*/  ISETP.GE.AND P0, PT, R15, R2, PT ;  /* 0x000000020f00720c */ /* 0x000fe40003f06270 */
[----:B------:R-:W-:Y:S02]  /*01a0*/  VIMNMX R10, PT, PT, R2, R15, !PT ;  /* 0x0000000f020a7248 */ /* 0x000fe40007fe0100 */
[----:B------:R-:W-:Y:S02]  /*01b0*/  SEL R5, RZ, 0x1, P0 ;  /* 0x00000001ff057807 */ /* 0x000fe40000000000 */
[----:B------:R-:W-:Y:S01]  /*01c0*/  ISETP.NE.U32.AND P2, PT, R4, RZ, PT ;  /* 0x000000ff0400720c */ /* 0x000fe20003f45070 */
[----:B0-----:R-:W0:Y:S02]  /*01d0*/  MUFU.RCP R11, R11 ;  /* 0x0000000b000b7308 */ /* 0x001e240000001000 */
[----:B0-----:R-:W-:-:S06]  /*01e0*/  IADD3 R8, PT, PT, R11, 0xffffffe, RZ ;  /* 0x0ffffffe0b087810 */ /* 0x001fcc0007ffe0ff */
[----:B------:R0:W1:Y:S02]  /*01f0*/  F2I.FTZ.U32.TRUNC.NTZ R9, R8 ;  /* 0x0000000800097305 */ /* 0x000064000021f000 */
[----:B0-----:R-:W-:Y:S02]  /*0200*/  HFMA2 R8, -RZ, RZ, 0, 0 ;  /* 0x00000000ff087431 */ /* 0x001fe400000001ff */
[----:B-1----:R-:W-:-:S04]  /*0210*/  IMAD R13, R13, R9, RZ ;  /* 0x000000090d0d7224 */ /* 0x002fc800078e02ff */
[----:B------:R-:W-:Y:S01]  /*0220*/  IMAD.HI.U32 R12, R9, R13, R8 ;  /* 0x0000000d090c7227 */ /* 0x000fe200078e0008 */
[----:B------:R-:W-:-:S05]  /*0230*/  IADD3 R9, PT, PT, R10, -R15, -R5 ;  /* 0x8000000f0a097210 */ /* 0x000fca0007ffe805 */
[----:B------:R-:W-:-:S05]  /*0240*/  IMAD.HI.U32 R12, R12, R9, RZ ;  /* 0x000000090c0c7227 */ /* 0x000fca00078e00ff */
[----:B------:R-:W-:-:S05]  /*0250*/  IADD3 R8, PT, PT, -R12, RZ, RZ ;  /* 0x000000ff0c087210 */ /* 0x000fca0007ffe1ff */
[----:B------:R-:W-:-:S05]  /*0260*/  IMAD R9, R4, R8, R9 ;  /* 0x0000000804097224 */ /* 0x000fca00078e0209 */
[----:B------:R-:W-:-:S13]  /*0270*/  ISETP.GE.U32.AND P0, PT, R9, R4, PT ;  /* 0x000000040900720c */ /* 0x000fda0003f06070 */
[----:B------:R-:W-:Y:S02]  /*0280*/  @P0 IADD3 R9, PT, PT, -R4, R9, RZ ;  /* 0x0000000904090210 */ /* 0x000fe40007ffe1ff */
[----:B------:R-:W-:Y:S02]  /*0290*/  @P0 IADD3 R12, PT, PT, R12, 0x1, RZ ;  /* 0x000000010c0c0810 */ /* 0x000fe40007ffe0ff */
[----:B------:R-:W-:-:S13]  /*02a0*/  ISETP.GE.U32.AND P1, PT, R9, R4, PT ;  /* 0x000000040900720c */ /* 0x000fda0003f26070 */
[----:B------:R-:W-:Y:S02]  /*02b0*/  @P1 IADD3 R12, PT, PT, R12, 0x1, RZ ;  /* 0x000000010c0c1810 */ /* 0x000fe40007ffe0ff */
[----:B------:R-:W-:-:S04]  /*02c0*/  @!P2 LOP3.LUT R12, RZ, R4, RZ, 0x33, !PT ;  /* 0x00000004ff0ca212 */ /* 0x000fc800078e33ff */
[----:B------:R-:W-:-:S04]  /*02d0*/  IADD3 R5, PT, PT, R5, R12, RZ ;  /* 0x0000000c05057210 */ /* 0x000fc80007ffe0ff */
[C---:B------:R-:W-:Y:S02]  /*02e0*/  LOP3.LUT R8, R5.reuse, 0x1, RZ, 0xc0, !PT ;  /* 0x0000000105087812 */ /* 0x040fe400078ec0ff */
[----:B------:R-:W-:Y:S02]  /*02f0*/  ISETP.NE.AND P0, PT, R5, RZ, PT ;  /* 0x000000ff0500720c */ /* 0x000fe40003f05270 */
[----:B------:R-:W-:Y:S02]  /*0300*/  ISETP.NE.U32.AND P1, PT, R8, 0x1, PT ;  /* 0x000000010800780c */ /* 0x000fe40003f25070 */
[----:B------:R-:W-:-:S11]  /*0310*/  MOV R5, R0 ;  /* 0x0000000000057202 */ /* 0x000fd60000000f00 */
[----:B------:R-:W-:Y:S05]  /*0320*/  @!P1 BRA `(.L_x_3) ;  /* 0x0000000800909947 */ /* 0x000fea0003800000 */
[----:B------:R-:W0:Y:S01]  /*0330*/  LDC.64 R10, c[0x0][0x380] ;  /* 0x0000e000ff0a7b82 */ /* 0x000e220000000a00 */
[----:B------:R-:W1:Y:S01]  /*0340*/  LDCU UR6, c[0x0][0x398] ;  /* 0x00007300ff0677ac */ /* 0x000e620008000800 */
[----:B0-----:R-:W-:-:S06]  /*0350*/  IMAD.WIDE R10, R0, 0x10, R10 ;  /* 0x00000010000a7825 */ /* 0x001fcc00078e020a */
[----:B------:R-:W2:Y:S02]  /*0360*/  LDG.E.128.CONSTANT R8, desc[UR4][R10.64] ;  /* 0x000000040a087981 */ /* 0x000ea4000c1e9d00 */
[--C-:B--2---:R-:W-:Y:S02]  /*0370*/  HADD2.F32 R16, -RZ, R9.reuse.H0_H0 ;  /* 0x20000009ff107230 */ /* 0x104fe40000004100 */
[----:B------:R-:W-:Y:S02]  /*0380*/  HADD2.F32 R9, -RZ, R9.H1_H1 ;  /* 0x30000009ff097230 */ /* 0x000fe40000004100 */
[--C-:B------:R-:W-:Y:S02]  /*0390*/  HADD2.F32 R18, -RZ, R8.reuse.H0_H0 ;  /* 0x20000008ff127230 */ /* 0x100fe40000004100 */
[-C--:B------:R-:W-:Y:S01]  /*03a0*/  FMUL R12, R16, R7.reuse ;  /* 0x00000007100c7220 */ /* 0x080fe20000400000 */
[----:B------:R-:W-:Y:S02]  /*03b0*/  HADD2.F32 R8, -RZ, R8.H1_H1 ;  /* 0x30000008ff087230 */ /* 0x000fe40000004100 */
[----:B------:R-:W-:Y:S01]  /*03c0*/  FMUL R22, R9, R7 ;  /* 0x0000000709167220 */ /* 0x000fe20000400000 */
[----:B------:R-:W-:-:S02]  /*03d0*/  HADD2.F32 R14, -RZ, R10.H0_H0 ;  /* 0x2000000aff0e7230 */ /* 0x000fc40000004100 */
[-C--:B------:R-:W-:Y:S01]  /*03e0*/  FMUL R17, R18, R7.reuse ;  /* 0x0000000712117220 */ /* 0x080fe20000400000 */
[----:B------:R-:W-:Y:S01]  /*03f0*/  FMUL R23, R12, 1.4426950216293334961 ;  /* 0x3fb8aa3b0c177820 */ /* 0x000fe20000400000 */
[-C--:B------:R-:W-:Y:S01]  /*0400*/  FMUL R20, R8, R7.reuse ;  /* 0x0000000708147220 */ /* 0x080fe20000400000 */
[----:B------:R-:W-:Y:S01]  /*0410*/  FMUL R25, R22, 1.4426950216293334961 ;  /* 0x3fb8aa3b16197820 */ /* 0x000fe20000400000 */
[----:B------:R-:W-:Y:S01]  /*0420*/  FMUL R5, R17, 1.4426950216293334961 ;  /* 0x3fb8aa3b11057820 */ /* 0x000fe20000400000 */
[----:B------:R-:W-:Y:S02]  /*0430*/  HADD2.F32 R10, -RZ, R10.H1_H1 ;  /* 0x3000000aff0a7230 */ /* 0x000fe40000004100 */
[----:B------:R-:W-:Y:S01]  /*0440*/  FMUL R13, R20, 1.4426950216293334961 ;  /* 0x3fb8aa3b140d7820 */ /* 0x000fe20000400000 */
[----:B------:R-:W-:Y:S01]  /*0450*/  FSETP.GEU.AND P1, PT, R23, -126, PT ;  /* 0xc2fc00001700780b */ /* 0x000fe20003f2e000 */
[-C--:B------:R-:W-:Y:S01]  /*0460*/  FMUL R19, R14, R7.reuse ;  /* 0x000000070e137220 */ /* 0x080fe20000400000 */
[----:B------:R-:W-:Y:S01]  /*0470*/  FSETP.GEU.AND P4, PT, R25, -126, PT ;  /* 0xc2fc00001900780b */ /* 0x000fe20003f8e000 */
[----:B------:R-:W-:Y:S01]  /*0480*/  FMUL R24, R10, R7 ;  /* 0x000000070a187220 */ /* 0x000fe20000400000 */
[----:B------:R-:W-:Y:S01]  /*0490*/  FSETP.GEU.AND P2, PT, R13, -126, PT ;  /* 0xc2fc00000d00780b */ /* 0x000fe20003f4e000 */
[----:B------:R-:W-:Y:S01]  /*04a0*/  FMUL R21, R19, 1.4426950216293334961 ;  /* 0x3fb8aa3b13157820 */ /* 0x000fe20000400000 */
[----:B------:R-:W-:Y:S01]  /*04b0*/  FSETP.GEU.AND P3, PT, R5, -126, PT ;  /* 0xc2fc00000500780b */ /* 0x000fe20003f6e000 */
[----:B------:R-:W-:-:S03]  /*04c0*/  FMUL R27, R24, 1.4426950216293334961 ;  /* 0x3fb8aa3b181b7820 */ /* 0x000fc60000400000 */
[----:B------:R-:W-:Y:S02]  /*04d0*/  FSETP.GEU.AND P5, PT, R21, -126, PT ;  /* 0xc2fc00001500780b */ /* 0x000fe40003fae000 */
[----:B------:R-:W-:Y:S01]  /*04e0*/  FSETP.GEU.AND P6, PT, R27, -126, PT ;  /* 0xc2fc00001b00780b */ /* 0x000fe20003fce000 */
[----:B------:R-:W-:Y:S02]  /*04f0*/  @!P1 FMUL R23, R23, 0.5 ;  /* 0x3f00000017179820 */ /* 0x000fe40000400000 */
[----:B------:R-:W-:Y:S02]  /*0500*/  @!P4 FMUL R25, R25, 0.5 ;  /* 0x3f0000001919c820 */ /* 0x000fe40000400000 */
[----:B------:R-:W-:Y:S02]  /*0510*/  @!P2 FMUL R13, R13, 0.5 ;  /* 0x3f0000000d0da820 */ /* 0x000fe40000400000 */
[----:B------:R-:W-:Y:S01]  /*0520*/  @!P3 FMUL R5, R5, 0.5 ;  /* 0x3f0000000505b820 */ /* 0x000fe20000400000 */
[----:B------:R-:W0:Y:S03]  /*0530*/  MUFU.EX2 R23, R23 ;  /* 0x0000001700177308 */ /* 0x000e260000000800 */
[----:B------:R-:W-:-:S02]  /*0540*/  @!P5 FMUL R21, R21, 0.5 ;  /* 0x3f0000001515d820 */ /* 0x000fc40000400000 */
[----:B------:R-:W-:-:S03]  /*0550*/  @!P6 FMUL R27, R27, 0.5 ;  /* 0x3f0000001b1be820 */ /* 0x000fc60000400000 */
[----:B------:R-:W2:Y:S08]  /*0560*/  MUFU.EX2 R25, R25 ;  /* 0x0000001900197308 */ /* 0x000eb00000000800 */
[----:B------:R-:W3:Y:S01]  /*0570*/  MUFU.EX2 R13, R13 ;  /* 0x0000000d000d7308 */ /* 0x000ee20000000800 */
[----:B0-----:R-:W-:Y:S01]  /*0580*/  @!P1 FMUL R23, R23, R23 ;  /* 0x0000001717179220 */ /* 0x001fe20000400000 */
[----:B-1----:R-:W-:-:S03]  /*0590*/  FSETP.GT.AND P1, PT, R12, UR6, PT ;  /* 0x000000060c007c0b */ /* 0x002fc6000bf24000 */
[----:B------:R-:W-:-:S03]  /*05a0*/  FADD R23, R23, 1 ;  /* 0x3f80000017177421 */ /* 0x000fc60000000000 */
[----:B------:R-:W0:Y:S01]  /*05b0*/  MUFU.EX2 R5, R5 ;  /* 0x0000000500057308 */ /* 0x000e220000000800 */
[----:B--2---:R-:W-:Y:S01]  /*05c0*/  @!P4 FMUL R25, R25, R25 ;  /* 0x000000191919c220 */ /* 0x004fe20000400000 */
[----:B------:R-:W-:-:S06]  /*05d0*/  FSETP.GT.AND P4, PT, R22, UR6, PT ;  /* 0x0000000616007c0b */ /* 0x000fcc000bf84000 */
[----:B------:R-:W1:Y:S01]  /*05e0*/  MUFU.EX2 R21, R21 ;  /* 0x0000001500157308 */ /* 0x000e620000000800 */
[----:B---3--:R-:W-:Y:S01]  /*05f0*/  @!P2 FMUL R13, R13, R13 ;  /* 0x0000000d0d0da220 */ /* 0x008fe20000400000 */
[----:B------:R-:W-:Y:S01]  /*0600*/  FSETP.GT.AND P2, PT, R20, UR6, PT ;  /* 0x0000000614007c0b */ /* 0x000fe2000bf44000 */
[--C-:B------:R-:W-:Y:S02]  /*0610*/  HADD2.F32 R20, -RZ, R11.reuse.H0_H0 ;  /* 0x2000000bff147230 */ /* 0x100fe40000004100 */
[----:B------:R-:W-:Y:S02]  /*0620*/  HADD2.F32 R11, -RZ, R11.H1_H1 ;  /* 0x3000000bff0b7230 */ /* 0x000fe40000004100 */
[----:B------:R-:W-:Y:S01]  /*0630*/  FADD R13, R13, 1 ;  /* 0x3f8000000d0d7421 */ /* 0x000fe20000000000 */
[----:B------:R-:W2:Y:S01]  /*0640*/  MUFU.EX2 R22, R27 ;  /* 0x0000001b00167308 */ /* 0x000ea20000000800 */
[----:B0-----:R-:W-:Y:S01]  /*0650*/  @!P3 FMUL R5, R5, R5 ;  /* 0x000000050505b220 */ /* 0x001fe20000400000 */
[----:B------:R-:W-:Y:S01]  /*0660*/  FMUL R12, R20, R7 ;  /* 0x00000007140c7220 */ /* 0x000fe20000400000 */
[----:B------:R-:W-:-:S02]  /*0670*/  FSETP.GT.AND P3, PT, R17, UR6, PT ;  /* 0x0000000611007c0b */ /* 0x000fc4000bf64000 */
[----:B------:R-:W-:Y:S01]  /*0680*/  FADD R26, R5, 1 ;  /* 0x3f800000051a7421 */ /* 0x000fe20000000000 */
[----:B------:R-:W-:Y:S01]  /*0690*/  FMUL R5, R11, R7 ;  /* 0x000000070b057220 */ /* 0x000fe20000400000 */
[----:B------:R-:W-:Y:S01]  /*06a0*/  FMUL R28, R12, 1.4426950216293334961 ;  /* 0x3fb8aa3b0c1c7820 */ /* 0x000fe20000400000 */
[----:B-1----:R-:W-:Y:S02]  /*06b0*/  @!P5 FMUL R21, R21, R21 ;  /* 0x000000151515d220 */ /* 0x002fe40000400000 */
[----:B------:R-:W-:Y:S01]  /*06c0*/  FMUL R29, R5, 1.4426950216293334961 ;  /* 0x3fb8aa3b051d7820 */ /* 0x000fe20000400000 */
[----:B------:R-:W-:Y:S02]  /*06d0*/  F2FP.F16.F32.PACK_AB R26, R13, R26 ;  /* 0x0000001a0d1a723e */ /* 0x000fe400000000ff */
[----:B------:R-:W-:Y:S01]  /*06e0*/  FSETP.GEU.AND P5, PT, R28, -126, PT ;  /* 0xc2fc00001c00780b */ /* 0x000fe20003fae000 */
[----:B--2---:R-:W-:Y:S01]  /*06f0*/  @!P6 FMUL R22, R22, R22 ;  /* 0x000000161616e220 */ /* 0x004fe20000400000 */
[----:B------:R-:W-:-:S03]  /*0700*/  FSETP.GEU.AND P6, PT, R29, -126, PT ;  /* 0xc2fc00001d00780b */ /* 0x000fc60003fce000 */
[----:B------:R-:W-:-:S08]  /*0710*/  FADD R22, R22, 1 ;  /* 0x3f80000016167421 */ /* 0x000fd00000000000 */
[----:B------:R-:W-:-:S04]  /*0720*/  @!P5 FMUL R28, R28, 0.5 ;  /* 0x3f0000001c1cd820 */ /* 0x000fc80000400000 */
[----:B------:R-:W0:Y:S01]  /*0730*/  MUFU.EX2 R13, R28 ;  /* 0x0000001c000d7308 */ /* 0x000e220000000800 */
[----:B------:R-:W-:-:S07]  /*0740*/  @!P6 FMUL R29, R29, 0.5 ;  /* 0x3f0000001d1de820 */ /* 0x000fce0000400000 */
[----:B------:R-:W1:Y:S01]  /*0750*/  MUFU.EX2 R17, R29 ;  /* 0x0000001d00117308 */ /* 0x000e620000000800 */
[----:B0-----:R-:W-:Y:S01]  /*0760*/  @!P5 FMUL R13, R13, R13 ;  /* 0x0000000d0d0dd220 */ /* 0x001fe20000400000 */
[----:B------:R-:W-:Y:S01]  /*0770*/  FSETP.GT.AND P5, PT, R19, UR6, PT ;  /* 0x0000000613007c0b */ /* 0x000fe2000bfa4000 */
[--C-:B------:R-:W-:Y:S02]  /*0780*/  HADD2.F32 R19, -RZ, R26.reuse.H0_H0 ;  /* 0x2000001aff137230 */ /* 0x100fe40000004100 */
[----:B------:R-:W-:Y:S01]  /*0790*/  FADD R13, R13, 1 ;  /* 0x3f8000000d0d7421 */ /* 0x000fe20000000000 */
[----:B-1----:R-:W-:Y:S01]  /*07a0*/  @!P6 FMUL R17, R17, R17 ;  /* 0x000000111111e220 */ /* 0x002fe20000400000 */
[----:B------:R-:W-:Y:S01]  /*07b0*/  FSETP.GT.AND P6, PT, R24, UR6, PT ;  /* 0x0000000618007c0b */ /* 0x000fe2000bfc4000 */
[----:B------:R-:W-:Y:S01]  /*07c0*/  HADD2.F32 R24, -RZ, R26.H1_H1 ;  /* 0x3000001aff187230 */ /* 0x000fe20000004100 */
[----:B------:R-:W0:Y:S08]  /*07d0*/  MUFU.LG2 R19, R19 ;  /* 0x0000001300137308 */ /* 0x000e300000000c00 */
[----:B------:R-:W1:Y:S01]  /*07e0*/  MUFU.LG2 R24, R24 ;  /* 0x0000001800187308 */ /* 0x000e620000000c00 */
[----:B0-----:R-:W-:Y:S01]  /*07f0*/  FMUL R27, R19, 0.69314718246459960938 ;  /* 0x3f317218131b7820 */ /* 0x001fe20000400000 */
[----:B------:R-:W-:Y:S01]  /*0800*/  FADD R19, R21, 1 ;  /* 0x3f80000015137421 */ /* 0x000fe20000000000 */
[----:B------:R-:W-:-:S04]  /*0810*/  HSET2.BF.EQ.AND R21, R26, 0.9990234375, 0.9990234375, PT ;  /* 0x3bfe3bfe1a157433 */ /* 0x000fc80003802080 */
[----:B------:R-:W-:Y:S01]  /*0820*/  F2FP.F16.F32.PACK_AB R19, R22, R19 ;  /* 0x000000131613723e */ /* 0x000fe200000000ff */
[----:B-1----:R-:W-:Y:S01]  /*0830*/  FMUL R28, R24, 0.69314718246459960938 ;  /* 0x3f317218181c7820 */ /* 0x002fe20000400000 */
[----:B------:R-:W-:-:S04]  /*0840*/  HSET2.BF.EQ.AND R22, R26, 1.0107421875, 1.0107421875, PT ;  /* 0x3c0b3c0b1a167433 */ /* 0x000fc80003802080 */
[----:B------:R-:W-:Y:S01]  /*0850*/  F2FP.F16.F32.PACK_AB R27, R28, R27 ;  /* 0x0000001b1c1b723e */ /* 0x000fe200000000ff */
[----:B------:R-:W-:Y:S01]  /*0860*/  FADD R28, R25, 1 ;  /* 0x3f800000191c7421 */ /* 0x000fe20000000000 */
[C---:B------:R-:W-:Y:S02]  /*0870*/  HSET2.BF.EQ.AND R25, R26.reuse, 0.00147724151611328125, 0.00147724151611328125, PT ;  /* 0x160d160d1a197433 */ /* 0x040fe40003802080 */
[----:B------:R-:W-:Y:S02]  /*0880*/  HSET2.BF.EQ.AND R26, R26, 552.5, 552.5, PT ;  /* 0x605160511a1a7433 */ /* 0x000fe40003802080 */
[----:B------:R-:W-:Y:S01]  /*0890*/  F2FP.F16.F32.PACK_AB R23, R28, R23 ;  /* 0x000000171c17723e */ /* 0x000fe200000000ff */
[----:B------:R-:W-:Y:S01]  /*08a0*/  FADD R28, R17, 1 ;  /* 0x3f800000111c7421 */ /* 0x000fe20000000000 */
[----:B------:R-:W-:-:S03]  /*08b0*/  HFMA2 R25, R25, -0.00390625, -0.00390625, R27 ;  /* 0x9c009c0019197831 */ /* 0x000fc6000000001b */
[----:B------:R-:W-:Y:S01]  /*08c0*/  HADD2.F32 R24, -RZ, R23.H1_H1 ;  /* 0x30000017ff187230 */ /* 0x000fe20000004100 */
[----:B------:R-:W-:-:S05]  /*08d0*/  F2FP.F16.F32.PACK_AB R17, R28, R13 ;  /* 0x0000000d1c11723e */ /* 0x000fca00000000ff */
[----:B------:R-:W0:Y:S01]  /*08e0*/  MUFU.LG2 R24, R24 ;  /* 0x0000001800187308 */ /* 0x000e220000000c00 */
[----:B------:R-:W-:Y:S02]  /*08f0*/  HFMA2 R25, R21, -9.5367431640625e-07, -9.5367431640625e-07, R25 ;  /* 0x8010801015197831 */ /* 0x000fe40000000019 */
[----:B------:R-:W-:Y:S02]  /*0900*/  HADD2.F32 R21, -RZ, R23.H0_H0 ;  /* 0x20000017ff157230 */ /* 0x000fe40000004100 */
[----:B------:R-:W-:Y:S02]  /*0910*/  HADD2.F32 R13, -RZ, R17.H0_H0 ;  /* 0x20000011ff0d7230 */ /* 0x000fe40000004100 */
[----:B------:R-:W-:Y:S02]  /*0920*/  HFMA2 R22, R22, -7.62939453125e-06, -7.62939453125e-06, R25 ;  /* 0x8080808016167831 */ /* 0x000fe40000000019 */
[----:B------:R-:W-:Y:S01]  /*0930*/  HADD2.F32 R25, -RZ, R19.H1_H1 ;  /* 0x30000013ff197230 */ /* 0x000fe20000004100 */
[----:B------:R-:W1:Y:S01]  /*0940*/  MUFU.LG2 R21, R21 ;  /* 0x0000001500157308 */ /* 0x000e620000000c00 */
[----:B------:R-:W-:-:S02]  /*0950*/  HFMA2 R22, R26, 0.00390625, 0.00390625, R22 ;  /* 0x1c001c001a167831 */ /* 0x000fc40000000016 */
[----:B------:R-:W-:-:S05]  /*0960*/  HADD2.F32 R26, -RZ, R19.H0_H0 ;  /* 0x20000013ff1a7230 */ /* 0x000fca0000004100 */
[----:B------:R-:W2:Y:S01]  /*0970*/  MUFU.LG2 R25, R25 ;  /* 0x0000001900197308 */ /* 0x000ea20000000c00 */
[----:B0-----:R-:W-:Y:S01]  /*0980*/  FMUL R24, R24, 0.69314718246459960938 ;  /* 0x3f31721818187820 */ /* 0x001fe20000400000 */
[----:B------:R-:W-:Y:S02]  /*0990*/  HADD2.F32 R28, -RZ, R22.H0_H0 ;  /* 0x20000016ff1c7230 */ /* 0x000fe40000004100 */
[----:B-1----:R-:W-:-:S04]  /*09a0*/  FMUL R21, R21, 0.69314718246459960938 ;  /* 0x3f31721815157820 */ /* 0x002fc80000400000 */
[----:B------:R-:W0:Y:S01]  /*09b0*/  MUFU.LG2 R26, R26 ;  /* 0x0000001a001a7308 */ /* 0x000e220000000c00 */
[----:B------:R-:W-:Y:S01]  /*09c0*/  @!P3 FMUL R18, R3, R28 ;  /* 0x0000001c0312b220 */ /* 0x000fe20000400000 */
[----:B------:R-:W-:Y:S01]  /*09d0*/  HADD2.F32 R28, -RZ, R17.H1_H1 ;  /* 0x30000011ff1c7230 */ /* 0x000fe20000004100 */
[----:B------:R-:W-:Y:S02]  /*09e0*/  FSETP.GT.AND P3, PT, R12, UR6, PT ;  /* 0x000000060c007c0b */ /* 0x000fe4000bf64000 */
[----:B------:R-:W-:-:S03]  /*09f0*/  F2FP.F16.F32.PACK_AB R21, R24, R21 ;  /* 0x000000151815723e */ /* 0x000fc600000000ff */
[----:B------:R-:W1:Y:S01]  /*0a00*/  MUFU.LG2 R12, R28 ;  /* 0x0000001c000c7308 */ /* 0x000e620000000c00 */
[----:B--2---:R-:W-:-:S07]  /*0a10*/  FMUL R27, R25, 0.69314718246459960938 ;  /* 0x3f317218191b7820 */ /* 0x004fce0000400000 */
[----:B------:R-:W2:Y:S01]  /*0a20*/  MUFU.LG2 R13, R13 ;  /* 0x0000000d000d7308 */ /* 0x000ea20000000c00 */
[----:B0-----:R-:W-:-:S05]  /*0a30*/  FMUL R26, R26, 0.69314718246459960938 ;  /* 0x3f3172181a1a7820 */ /* 0x001fca0000400000 */
[----:B------:R-:W-:Y:S01]  /*0a40*/  F2FP.F16.F32.PACK_AB R24, R27, R26 ;  /* 0x0000001a1b18723e */ /* 0x000fe200000000ff */
[----:B-1----:R-:W-:Y:S01]  /*0a50*/  FMUL R26, R12, 0.69314718246459960938 ;  /* 0x3f3172180c1a7820 */ /* 0x002fe20000400000 */
[----:B------:R-:W-:-:S05]  /*0a60*/  HSET2.BF.EQ.AND R12, R23, 0.00147724151611328125, 0.00147724151611328125, PT ;  /* 0x160d160d170c7433 */ /* 0x000fca0003802080 */
[----:B------:R-:W-:Y:S02]  /*0a70*/  HFMA2 R12, R12, -0.00390625, -0.00390625, R21 ;  /* 0x9c009c000c0c7831 */ /* 0x000fe40000000015 */
[----:B--2---:R-:W-:Y:S01]  /*0a80*/  FMUL R25, R13, 0.69314718246459960938 ;  /* 0x3f3172180d197820 */ /* 0x004fe20000400000 */
[----:B------:R-:W-:-:S04]  /*0a90*/  HSET2.BF.EQ.AND R13, R19, 0.00147724151611328125, 0.00147724151611328125, PT ;  /* 0x160d160d130d7433 */ /* 0x000fc80003802080 */
[----:B------:R-:W-:Y:S01]  /*0aa0*/  F2FP.F16.F32.PACK_AB R26, R26, R25 ;  /* 0x000000191a1a723e */ /* 0x000fe200000000ff */
[----:B------:R-:W-:Y:S01]  /*0ab0*/  HFMA2 R21, R13, -0.00390625, -0.00390625, R24 ;  /* 0x9c009c000d157831 */ /* 0x000fe20000000018 */
[----:B------:R-:W-:Y:S02]  /*0ac0*/  HSET2.BF.EQ.AND R25, R17, 0.00147724151611328125, 0.00147724151611328125, PT ;  /* 0x160d160d11197433 */ /* 0x000fe40003802080 */
[----:B------:R-:W-:Y:S02]  /*0ad0*/  HSET2.BF.EQ.AND R24, R19, 0.9990234375, 0.9990234375, PT ;  /* 0x3bfe3bfe13187433 */ /* 0x000fe40003802080 */
[----:B------:R-:W-:Y:S01]  /*0ae0*/  HSET2.BF.EQ.AND R13, R23, 0.9990234375, 0.9990234375, PT ;  /* 0x3bfe3bfe170d7433 */ /* 0x000fe20003802080 */
[----:B------:R-:W-:Y:S01]  /*0af0*/  HFMA2 R25, R25, -0.00390625, -0.00390625, R26 ;  /* 0x9c009c0019197831 */ /* 0x000fe2000000001a */
[----:B------:R-:W-:Y:S01]  /*0b00*/  HSET2.BF.EQ.AND R26, R17, 1.0107421875, 1.0107421875, PT ;  /* 0x3c0b3c0b111a7433 */ /* 0x000fe20003802080 */
[----:B------:R-:W-:Y:S02]  /*0b10*/  HFMA2 R21, R24, -9.5367431640625e-07, -9.5367431640625e-07, R21 ;  /* 0x8010801018157831 */ /* 0x000fe40000000015 */
[----:B------:R-:W-:Y:S01]  /*0b20*/  HFMA2 R13, R13, -9.5367431640625e-07, -9.5367431640625e-07, R12 ;  /* 0x801080100d0d7831 */ /* 0x000fe2000000000c */
[----:B------:R-:W-:-:S02]  /*0b30*/  HSET2.BF.EQ.AND R24, R23, 1.0107421875, 1.0107421875, PT ;  /* 0x3c0b3c0b17187433 */ /* 0x000fc40003802080 */
[----:B------:R-:W-:Y:S02]  /*0b40*/  HSET2.BF.EQ.AND R12, R17, 0.9990234375, 0.9990234375, PT ;  /* 0x3bfe3bfe110c7433 */ /* 0x000fe40003802080 */
[----:B------:R-:W-:Y:S01]  /*0b50*/  HSET2.BF.EQ.AND R23, R23, 552.5, 552.5, PT ;  /* 0x6051605117177433 */ /* 0x000fe20003802080 */
[----:B------:R-:W-:Y:S02]  /*0b60*/  HFMA2 R13, R24, -7.62939453125e-06, -7.62939453125e-06, R13 ;  /* 0x80808080180d7831 */ /* 0x000fe4000000000d */
[----:B------:R-:W-:Y:S01]  /*0b70*/  HFMA2 R12, R12, -9.5367431640625e-07, -9.5367431640625e-07, R25 ;  /* 0x801080100c0c7831 */ /* 0x000fe20000000019 */
[C---:B------:R-:W-:Y:S01]  /*0b80*/  HSET2.BF.EQ.AND R25, R19.reuse, 1.0107421875, 1.0107421875, PT ;  /* 0x3c0b3c0b13197433 */ /* 0x040fe20003802080 */
[----:B------:R-:W-:Y:S01]  /*0b90*/  HADD2.F32 R24, -RZ, R22.H1_H1 ;  /* 0x30000016ff187230 */ /* 0x000fe20000004100 */
[----:B------:R-:W-:Y:S02]  /*0ba0*/  HSET2.BF.EQ.AND R19, R19, 552.5, 552.5, PT ;  /* 0x6051605113137433 */ /* 0x000fe40003802080 */
[----:B------:R-:W-:Y:S01]  /*0bb0*/  HSET2.BF.EQ.AND R17, R17, 552.5, 552.5, PT ;  /* 0x6051605111117433 */ /* 0x000fe20003802080 */
[----:B------:R-:W-:-:S02]  /*0bc0*/  HFMA2 R21, R25, -7.62939453125e-06, -7.62939453125e-06, R21 ;  /* 0x8080808019157831 */ /* 0x000fc40000000015 */
[----:B------:R-:W-:Y:S02]  /*0bd0*/  HFMA2 R22, R26, -7.62939453125e-06, -7.62939453125e-06, R12 ;  /* 0x808080801a167831 */ /* 0x000fe4000000000c */
[----:B------:R-:W-:Y:S01]  /*0be0*/  @!P2 FMUL R8, R3, R24 ;  /* 0x000000180308a220 */ /* 0x000fe20000400000 */
[----:B------:R-:W-:Y:S01]  /*0bf0*/  HFMA2 R23, R23, 0.00390625, 0.00390625, R13 ;  /* 0x1c001c0017177831 */ /* 0x000fe2000000000d */
[----:B------:R-:W-:Y:S01]  /*0c00*/  FSETP.GT.AND P2, PT, R5, UR6, PT ;  /* 0x0000000605007c0b */ /* 0x000fe2000bf44000 */
[----:B------:R-:W0:Y:S01]  /*0c10*/  LDC.64 R12, c[0x0][0x388] ;  /* 0x0000e200ff0c7b82 */ /* 0x000e220000000a00 */
[----:B------:R-:W-:Y:S01]  /*0c20*/  HFMA2 R19, R19, 0.00390625, 0.00390625, R21 ;  /* 0x1c001c0013137831 */ /* 0x000fe20000000015 */
[----:B------:R-:W-:Y:S01]  /*0c30*/  F2FP.F16.F32.PACK_AB R8, R8, R18 ;  /* 0x000000120808723e */ /* 0x000fe200000000ff */
[----:B------:R-:W-:Y:S01]  /*0c40*/  HADD2.F32 R24, -RZ, R23.H0_H0 ;  /* 0x20000017ff187230 */ /* 0x000fe20000004100 */
[----:B------:R-:W-:Y:S01]  /*0c50*/  MOV R5, R15 ;  /* 0x0000000f00057202 */ /* 0x000fe20000000f00 */
[----:B------:R-:W-:-:S02]  /*0c60*/  HFMA2 R17, R17, 0.00390625, 0.00390625, R22 ;  /* 0x1c001c0011117831 */ /* 0x000fc40000000016 */
[----:B------:R-:W-:Y:S02]  /*0c70*/  HADD2.F32 R22, -RZ, R23.H1_H1 ;  /* 0x30000017ff167230 */ /* 0x000fe40000004100 */
[C---:B------:R-:W-:Y:S01]  /*0c80*/  @!P1 FMUL R16, R3.reuse, R24 ;  /* 0x0000001803109220 */ /* 0x040fe20000400000 */
[----:B------:R-:W-:Y:S02]  /*0c90*/  HADD2.F32 R28, -RZ, R17.H0_H0 ;  /* 0x20000011ff1c7230 */ /* 0x000fe40000004100 */
[C---:B------:R-:W-:Y:S01]  /*0ca0*/  @!P4 FMUL R9, R3.reuse, R22 ;  /* 0x000000160309c220 */ /* 0x040fe20000400000 */
[--C-:B------:R-:W-:Y:S02]  /*0cb0*/  HADD2.F32 R24, -RZ, R19.reuse.H0_H0 ;  /* 0x20000013ff187230 */ /* 0x100fe40000004100 */
[----:B------:R-:W-:Y:S02]  /*0cc0*/  HADD2.F32 R26, -RZ, R19.H1_H1 ;  /* 0x30000013ff1a7230 */ /* 0x000fe40000004100 */
[----:B------:R-:W-:Y:S01]  /*0cd0*/  @!P3 FMUL R20, R3, R28 ;  /* 0x0000001c0314b220 */ /* 0x000fe20000400000 */
[----:B------:R-:W-:-:S02]  /*0ce0*/  HADD2.F32 R17, -RZ, R17.H1_H1 ;  /* 0x30000011ff117230 */ /* 0x000fc40000004100 */
[----:B------:R-:W-:Y:S01]  /*0cf0*/  @!P5 FMUL R14, R3, R24 ;  /* 0x00000018030ed220 */ /* 0x000fe20000400000 */
[----:B------:R-:W-:Y:S01]  /*0d00*/  F2FP.F16.F32.PACK_AB R9, R9, R16 ;  /* 0x000000100909723e */ /* 0x000fe200000000ff */
[C---:B------:R-:W-:Y:S01]  /*0d10*/  @!P6 FMUL R10, R3.reuse, R26 ;  /* 0x0000001a030ae220 */ /* 0x040fe20000400000 */
[----:B------:R-:W-:Y:S01]  /*0d20*/  @!P2 FMUL R11, R3, R17 ;  /* 0x00000011030ba220 */ /* 0x000fe20000400000 */
[----:B0-----:R-:W-:-:S03]  /*0d30*/  IMAD.WIDE R12, R0, 0x10, R12 ;  /* 0x00000010000c7825 */ /* 0x001fc600078e020c */
[----:B------:R-:W-:Y:S02]  /*0d40*/  F2FP.F16.F32.PACK_AB R10, R10, R14 ;  /* 0x0000000e0a0a723e */ /* 0x000fe400000000ff */
[----:B------:R-:W-:-:S05]  /*0d50*/  F2FP.F16.F32.PACK_AB R11, R11, R20 ;  /* 0x000000140b0b723e */ /* 0x000fca00000000ff */
[----:B------:R0:W-:Y:S02]  /*0d60*/  STG.E.128 desc[UR4][R12.64], R8 ;  /* 0x000000080c007986 */ /* 0x0001e4000c101d04 */
.L_x_3:
[----:B------:R-:W-:Y:S05]  /*0d70*/  BSYNC.RECONVERGENT B1 ;  /* 0x0000000000017941 */ /* 0x000fea0003800200 */
.L_x_2:
[----:B------:R-:W-:Y:S05]  /*0d80*/  @!P0 BRA `(.L_x_1) ;  /* 0x0000001400148947 */ /* 0x000fea0003800000 */
.L_x_4:
[----:B01----:R-:W0:Y:S02]  /*0d90*/  LDC.64 R12, c[0x0][0x380] ;  /* 0x0000e000ff0c7b82 */ /* 0x003e240000000a00 */
[----:B0-----:R-:W-:-:S05]  /*0da0*/  IMAD.WIDE R12, R5, 0x10, R12 ;  /* 0x00000010050c7825 */ /* 0x001fca00078e020c */
[----:B------:R0:W2:Y:S02]  /*0db0*/  LDG.E.128.CONSTANT R8, desc[UR4][R12.64] ;  /* 0x000000040c087981 */ /* 0x0000a4000c1e9d00 */
[----:B0-----:R-:W-:-:S04]  /*0dc0*/  IMAD.WIDE R12, R4, 0x10, R12 ;  /* 0x00000010040c7825 */ /* 0x001fc800078e020c */
[--C-:B--2---:R-:W-:Y:S02]  /*0dd0*/  HADD2.F32 R23, -RZ, R8.reuse.H0_H0 ;  /* 0x20000008ff177230 */ /* 0x104fe40000004100 */
[----:B------:R-:W-:Y:S02]  /*0de0*/  HADD2.F32 R8, -RZ, R8.H1_H1 ;  /* 0x30000008ff087230 */ /* 0x000fe40000004100 */
[----:B------:R-:W-:Y:S02]  /*0df0*/  HADD2.F32 R22, -RZ, R9.H0_H0 ;  /* 0x20000009ff167230 */ /* 0x000fe40000004100 */
[-C--:B------:R-:W-:Y:S01]  /*0e00*/  FMUL R14, R23, R7.reuse ;  /* 0x00000007170e7220 */ /* 0x080fe20000400000 */
[----:B------:R-:W-:-:S03]  /*0e10*/  FMUL R17, R8, R7 ;  /* 0x0000000708117220 */ /* 0x000fc60000400000 */
[C---:B------:R-:W-:Y:S01]  /*0e20*/  FMUL R15, R14.reuse, 1.4426950216293334961 ;  /* 0x3fb8aa3b0e0f7820 */ /* 0x040fe20000400000 */
[----:B------:R-:W-:Y:S01]  /*0e30*/  FSETP.GT.AND P2, PT, R14, UR8, PT ;  /* 0x000000080e007c0b */ /* 0x000fe2000bf44000 */
[----:B------:R-:W-:-:S03]  /*0e40*/  FMUL R18, R17, 1.4426950216293334961 ;  /* 0x3fb8aa3b11127820 */ /* 0x000fc60000400000 */
[----:B------:R-:W-:Y:S02]  /*0e50*/  FSETP.GEU.AND P0, PT, R15, -126, PT ;  /* 0xc2fc00000f00780b */ /* 0x000fe40003f0e000 */
[----:B------:R-:W-:-:S11]  /*0e60*/  FSETP.GEU.AND P1, PT, R18, -126, PT ;  /* 0xc2fc00001200780b */ /* 0x000fd60003f2e000 */
[----:B------:R-:W-:Y:S02]  /*0e70*/  @!P0 FMUL R15, R15, 0.5 ;  /* 0x3f0000000f0f8820 */ /* 0x000fe40000400000 */
[----:B------:R-:W-:Y:S02]  /*0e80*/  @!P1 FMUL R18, R18, 0.5 ;  /* 0x3f00000012129820 */ /* 0x000fe40000400000 */
[----:B------:R0:W1:Y:S08]  /*0e90*/  MUFU.EX2 R16, R15 ;  /* 0x0000000f00107308 */ /* 0x0000700000000800 */
[----:B------:R-:W2:Y:S01]  /*0ea0*/  MUFU.EX2 R19, R18 ;  /* 0x0000001200137308 */ /* 0x000ea20000000800 */
[----:B0-----:R-:W3:Y:S01]  /*0eb0*/  LDG.E.128.CONSTANT R12, desc[UR4][R12.64] ;  /* 0x000000040c0c7981 */ /* 0x001ee2000c1e9d00 */
[----:B-1----:R-:W-:-:S04]  /*0ec0*/  @!P0 FMUL R16, R16, R16 ;  /* 0x0000001010108220 */ /* 0x002fc80000400000 */
[----:B------:R-:W-:Y:S01]  /*0ed0*/  FADD R16, R16, 1 ;  /* 0x3f80000010107421 */ /* 0x000fe20000000000 */
[----:B--2---:R-:W-:-:S04]  /*0ee0*/  @!P1 FMUL R19, R19, R19 ;  /* 0x0000001313139220 */ /* 0x004fc80000400000 */
[----:B------:R-:W-:-:S05]  /*0ef0*/  FADD R19, R19, 1 ;  /* 0x3f80000013137421 */ /* 0x000fca0000000000 */
[----:B------:R-:W-:-:S05]  /*0f00*/  F2FP.F16.F32.PACK_AB R16, R19, R16 ;  /* 0x000000101310723e */ /* 0x000fca00000000ff */
[--C-:B------:R-:W-:Y:S02]  /*0f10*/  HADD2.F32 R19, -RZ, R16.reuse.H0_H0 ;  /* 0x20000010ff137230 */ /* 0x100fe40000004100 */
[----:B------:R-:W-:-:S04]  /*0f20*/  HADD2.F32 R20, -RZ, R16.H1_H1 ;  /* 0x30000010ff147230 */ /* 0x000fc80000004100 */
[----:B------:R-:W0:Y:S08]  /*0f30*/  MUFU.LG2 R19, R19 ;  /* 0x0000001300137308 */ /* 0x000e300000000c00 */
[----:B------:R-:W1:Y:S01]  /*0f40*/  MUFU.LG2 R20, R20 ;  /* 0x0000001400147308 */ /* 0x000e620000000c00 */
[----:B0-----:R-:W-:Y:S01]  /*0f50*/  FMUL R21, R19, 0.69314718246459960938 ;  /* 0x3f31721813157820 */ /* 0x001fe20000400000 */
[----:B------:R-:W-:Y:S01]  /*0f60*/  HSET2.BF.EQ.AND R19, R16, 0.00147724151611328125, 0.00147724151611328125, PT ;  /* 0x160d160d10137433 */ /* 0x000fe20003802080 */
[----:B-1----:R-:W-:-:S05]  /*0f70*/  FMUL R24, R20, 0.69314718246459960938 ;  /* 0x3f31721814187820 */ /* 0x002fca0000400000 */
[----:B------:R-:W-:Y:S02]  /*0f80*/  F2FP.F16.F32.PACK_AB R24, R24, R21 ;  /* 0x000000151818723e */ /* 0x000fe400000000ff */
[----:B------:R-:W-:-:S03]  /*0f90*/  FSETP.GT.AND P1, PT, R17, UR8, PT ;  /* 0x0000000811007c0b */ /* 0x000fc6000bf24000 */
[----:B------:R-:W-:Y:S01]  /*0fa0*/  HFMA2 R17, R19, -0.00390625, -0.00390625, R24 ;  /* 0x9c009c0013117831 */ /* 0x000fe20000000018 */
[C---:B------:R-:W-:Y:S02]  /*0fb0*/  HSET2.BF.EQ.AND R21, R16.reuse, 0.9990234375, 0.9990234375, PT ;  /* 0x3bfe3bfe10157433 */ /* 0x040fe40003802080 */
[----:B------:R-:W-:-:S03]  /*0fc0*/  HSET2.BF.EQ.AND R25, R16, 1.0107421875, 1.0107421875, PT ;  /* 0x3c0b3c0b10197433 */ /* 0x000fc60003802080 */
[----:B------:R-:W-:Y:S02]  /*0fd0*/  HFMA2 R17, R21, -9.5367431640625e-07, -9.5367431640625e-07, R17 ;  /* 0x8010801015117831 */ /* 0x000fe40000000011 */
[----:B------:R-:W-:Y:S02]  /*0fe0*/  HADD2.F32 R21, -RZ, R10.H0_H0 ;  /* 0x2000000aff157230 */ /* 0x000fe40000004100 */
[-C--:B------:R-:W-:Y:S01]  /*0ff0*/  FMUL R18, R22, R7.reuse ;  /* 0x0000000716127220 */ /* 0x080fe20000400000 */
[----:B------:R-:W-:Y:S02]  /*1000*/  HFMA2 R17, R25, -7.62939453125e-06, -7.62939453125e-06, R17 ;  /* 0x8080808019117831 */ /* 0x000fe40000000011 */
[----:B------:R-:W-:Y:S01]  /*1010*/  FMUL R25, R21, R7 ;  /* 0x0000000715197220 */ /* 0x000fe20000400000 */
[----:B------:R-:W-:-:S03]  /*1020*/  FMUL R20, R18, 1.4426950216293334961 ;  /* 0x3fb8aa3b12147820 */ /* 0x000fc60000400000 */
[----:B------:R-:W-:Y:S01]  /*1030*/  FMUL R26, R25, 1.4426950216293334961 ;  /* 0x3fb8aa3b191a7820 */ /* 0x000fe20000400000 */
[----:B------:R-:W-:-:S04]  /*1040*/  HSET2.BF.EQ.AND R16, R16, 552.5, 552.5, PT ;  /* 0x6051605110107433 */ /* 0x000fc80003802080 */
[----:B------:R-:W-:Y:S02]  /*1050*/  FSETP.GEU.AND P6, PT, R26, -126, PT ;  /* 0xc2fc00001a00780b */ /* 0x000fe40003fce000 */
[----:B------:R-:W-:Y:S01]  /*1060*/  FSETP.GEU.AND P0, PT, R20, -126, PT ;  /* 0xc2fc00001400780b */ /* 0x000fe20003f0e000 */
[----:B------:R-:W-:Y:S02]  /*1070*/  HADD2.F32 R9, -RZ, R9.H1_H1 ;  /* 0x30000009ff097230 */ /* 0x000fe40000004100 */
[----:B------:R-:W-:Y:S01]  /*1080*/  HFMA2 R16, R16, 0.00390625, 0.00390625, R17 ;  /* 0x1c001c0010107831 */ /* 0x000fe20000000011 */
[----:B------:R-:W-:Y:S02]  /*1090*/  FSETP.GT.AND P4, PT, R18, UR8, PT ;  /* 0x0000000812007c0b */ /* 0x000fe4000bf84000 */
[----:B------:R-:W-:Y:S02]  /*10a0*/  FMUL R19, R9, R7 ;  /* 0x0000000709137220 */ /* 0x000fe40000400000 */
[----:B------:R-:W-:-:S02]  /*10b0*/  HADD2.F32 R18, -RZ, R16.H0_H0 ;  /* 0x20000010ff127230 */ /* 0x000fc40000004100 */
[----:B------:R-:W-:Y:S01]  /*10c0*/  FMUL R24, R19, 1.4426950216293334961 ;  /* 0x3fb8aa3b13187820 */ /* 0x000fe20000400000 */
[----:B------:R-:W-:Y:S02]  /*10d0*/  @!P6 FMUL R26, R26, 0.5 ;  /* 0x3f0000001a1ae820 */ /* 0x000fe40000400000 */
[----:B------:R-:W-:Y:S01]  /*10e0*/  @!P2 FMUL R23, R3, R18 ;  /* 0x000000120317a220 */ /* 0x000fe20000400000 */
[----:B------:R-:W-:Y:S01]  /*10f0*/  @!P0 FMUL R20, R20, 0.5 ;  /* 0x3f00000014148820 */ /* 0x000fe20000400000 */
[----:B------:R-:W-:Y:S02]  /*1100*/  FSETP.GT.AND P2, PT, R25, UR8, PT ;  /* 0x0000000819007c0b */ /* 0x000fe4000bf44000 */
[----:B------:R-:W0:Y:S01]  /*1110*/  MUFU.EX2 R25, R26 ;  /* 0x0000001a00197308 */ /* 0x000e220000000800 */
[----:B------:R-:W-:-:S07]  /*1120*/  FSETP.GEU.AND P5, PT, R24, -126, PT ;  /* 0xc2fc00001800780b */ /* 0x000fce0003fae000 */
[----:B------:R1:W2:Y:S02]  /*1130*/  MUFU.EX2 R17, R20 ;  /* 0x0000001400117308 */ /* 0x0002a40000000800 */
[----:B-1----:R-:W-:-:S05]  /*1140*/  HADD2.F32 R20, -RZ, R11.H0_H0 ;  /* 0x2000000bff147230 */ /* 0x002fca0000004100 */
[----:B------:R-:W-:Y:S01]  /*1150*/  FMUL R27, R20, R7 ;  /* 0x00000007141b7220 */ /* 0x000fe20000400000 */
[----:B------:R-:W-:-:S03]  /*1160*/  @!P5 FMUL R24, R24, 0.5 ;  /* 0x3f0000001818d820 */ /* 0x000fc60000400000 */
[----:B------:R-:W-:Y:S01]  /*1170*/  FMUL R29, R27, 1.4426950216293334961 ;  /* 0x3fb8aa3b1b1d7820 */ /* 0x000fe20000400000 */
[----:B0-----:R-:W-:-:S04]  /*1180*/  @!P6 FMUL R25, R25, R25 ;  /* 0x000000191919e220 */ /* 0x001fc80000400000 */
[----:B------:R-:W-:Y:S01]  /*1190*/  FSETP.GEU.AND P6, PT, R29, -126, PT ;  /* 0xc2fc00001d00780b */ /* 0x000fe20003fce000 */
[----:B------:R-:W0:Y:S01]  /*11a0*/  MUFU.EX2 R24, R24 ;  /* 0x0000001800187308 */ /* 0x000e220000000800 */
[----:B------:R-:W-:Y:S02]  /*11b0*/  HADD2.F32 R10, -RZ, R10.H1_H1 ;  /* 0x3000000aff0a7230 */ /* 0x000fe40000004100 */
[----:B--2---:R-:W-:-:S03]  /*11c0*/  @!P0 FMUL R17, R17, R17 ;  /* 0x0000001111118220 */ /* 0x004fc60000400000 */
[----:B------:R-:W-:-:S06]  /*11d0*/  FMUL R18, R10, R7 ;  /* 0x000000070a127220 */ /* 0x000fcc0000400000 */
[----:B------:R-:W-:Y:S01]  /*11e0*/  @!P6 FMUL R29, R29, 0.5 ;  /* 0x3f0000001d1de820 */ /* 0x000fe20000400000 */
[C---:B------:R-:W-:Y:S01]  /*11f0*/  FMUL R28, R18.reuse, 1.4426950216293334961 ;  /* 0x3fb8aa3b121c7820 */ /* 0x040fe20000400000 */
[----:B------:R-:W-:Y:S02]  /*1200*/  FSETP.GT.AND P0, PT, R18, UR8, PT ;  /* 0x0000000812007c0b */ /* 0x000fe4000bf04000 */
[----:B------:R-:W1:Y:S01]  /*1210*/  MUFU.EX2 R18, R29 ;  /* 0x0000001d00127308 */ /* 0x000e620000000800 */
[----:B0-----:R-:W-:Y:S01]  /*1220*/  @!P5 FMUL R24, R24, R24 ;  /* 0x000000181818d220 */ /* 0x001fe20000400000 */
[----:B------:R-:W-:Y:S02]  /*1230*/  HADD2.F32 R11, -RZ, R11.H1_H1 ;  /* 0x3000000bff0b7230 */ /* 0x000fe40000004100 */
[----:B------:R-:W-:Y:S01]  /*1240*/  FADD R17, R17, 1 ;  /* 0x3f80000011117421 */ /* 0x000fe20000000000 */
[----:B------:R-:W-:Y:S02]  /*1250*/  FADD R24, R24, 1 ;  /* 0x3f80000018187421 */ /* 0x000fe40000000000 */
[----:B------:R-:W-:-:S03]  /*1260*/  FMUL R26, R11, R7 ;  /* 0x000000070b1a7220 */ /* 0x000fc60000400000 */
[----:B------:R-:W-:Y:S01]  /*1270*/  F2FP.F16.F32.PACK_AB R17, R24, R17 ;  /* 0x000000111811723e */ /* 0x000fe200000000ff */
[----:B------:R-:W-:Y:S01]  /*1280*/  FMUL R24, R26, 1.4426950216293334961 ;  /* 0x3fb8aa3b1a187820 */ /* 0x000fe20000400000 */
[----:B------:R-:W-:Y:S01]  /*1290*/  FSETP.GEU.AND P5, PT, R28, -126, PT ;  /* 0xc2fc00001c00780b */ /* 0x000fe20003fae000 */
[----:B-1----:R-:W-:-:S03]  /*12a0*/  @!P6 FMUL R18, R18, R18 ;  /* 0x000000121212e220 */ /* 0x002fc60000400000 */
[----:B------:R-:W-:Y:S02]  /*12b0*/  FSETP.GEU.AND P6, PT, R24, -126, PT ;  /* 0xc2fc00001800780b */ /* 0x000fe40003fce000 */
[----:B------:R-:W-:-:S07]  /*12c0*/  FSETP.GT.AND P3, PT, R19, UR8, PT ;  /* 0x0000000813007c0b */ /* 0x000fce000bf64000 */
[----:B------:R-:W-:-:S04]  /*12d0*/  @!P5 FMUL R28, R28, 0.5 ;  /* 0x3f0000001c1cd820 */ /* 0x000fc80000400000 */
[----:B------:R-:W-:Y:S01]  /*12e0*/  @!P6 FMUL R24, R24, 0.5 ;  /* 0x3f0000001818e820 */ /* 0x000fe20000400000 */
[----:B------:R-:W0:Y:S08]  /*12f0*/  MUFU.EX2 R19, R28 ;  /* 0x0000001c00137308 */ /* 0x000e300000000800 */
[----:B------:R-:W1:Y:S01]  /*1300*/  MUFU.EX2 R24, R24 ;  /* 0x0000001800187308 */ /* 0x000e620000000800 */
[----:B0-----:R-:W-:Y:S01]  /*1310*/  @!P5 FMUL R19, R19, R19 ;  /* 0x000000131313d220 */ /* 0x001fe20000400000 */
[----:B------:R-:W-:Y:S01]  /*1320*/  FSETP.GT.AND P5, PT, R27, UR8, PT ;  /* 0x000000081b007c0b */ /* 0x000fe2000bfa4000 */
[----:B------:R-:W-:-:S02]  /*1330*/  HADD2.F32 R27, -RZ, R17.H1_H1 ;  /* 0x30000011ff1b7230 */ /* 0x000fc40000004100 */
[----:B------:R-:W-:Y:S01]  /*1340*/  FADD R19, R19, 1 ;  /* 0x3f80000013137421 */ /* 0x000fe20000000000 */
[----:B-1----:R-:W-:Y:S01]  /*1350*/  @!P6 FMUL R24, R24, R24 ;  /* 0x000000181818e220 */ /* 0x002fe20000400000 */
[----:B------:R-:W-:Y:S01]  /*1360*/  FSETP.GT.AND P6, PT, R26, UR8, PT ;  /* 0x000000081a007c0b */ /* 0x000fe2000bfc4000 */
[----:B------:R-:W-:Y:S01]  /*1370*/  FADD R26, R25, 1 ;  /* 0x3f800000191a7421 */ /* 0x000fe20000000000 */
[----:B------:R-:W-:-:S04]  /*1380*/  HADD2.F32 R25, -RZ, R17.H0_H0 ;  /* 0x20000011ff197230 */ /* 0x000fc80000004100 */
[----:B------:R-:W-:Y:S02]  /*1390*/  F2FP.F16.F32.PACK_AB R19, R19, R26 ;  /* 0x0000001a1313723e */ /* 0x000fe400000000ff */
[----:B------:R-:W0:Y:S08]  /*13a0*/  MUFU.LG2 R25, R25 ;  /* 0x0000001900197308 */ /* 0x000e300000000c00 */
[----:B------:R-:W1:Y:S01]  /*13b0*/  MUFU.LG2 R26, R27 ;  /* 0x0000001b001a7308 */ /* 0x000e620000000c00 */
[----:B------:R-:W-:Y:S01]  /*13c0*/  FADD R18, R18, 1 ;  /* 0x3f80000012127421 */ /* 0x000fe20000000000 */
[----:B------:R-:W-:-:S05]  /*13d0*/  FADD R29, R24, 1 ;  /* 0x3f800000181d7421 */ /* 0x000fca0000000000 */
[----:B------:R-:W-:Y:S01]  /*13e0*/  F2FP.F16.F32.PACK_AB R18, R29, R18 ;  /* 0x000000121d12723e */ /* 0x000fe200000000ff */
[----:B0-----:R-:W-:Y:S01]  /*13f0*/  FMUL R24, R25, 0.69314718246459960938 ;  /* 0x3f31721819187820 */ /* 0x001fe20000400000 */
[----:B------:R-:W-:Y:S02]  /*1400*/  HADD2.F32 R28, -RZ, R19.H0_H0 ;  /* 0x20000013ff1c7230 */ /* 0x000fe40000004100 */
[----:B-1----:R-:W-:-:S05]  /*1410*/  FMUL R29, R26, 0.69314718246459960938 ;  /* 0x3f3172181a1d7820 */ /* 0x002fca0000400000 */
[----:B------:R-:W-:Y:S01]  /*1420*/  F2FP.F16.F32.PACK_AB R26, R29, R24 ;  /* 0x000000181d1a723e */ /* 0x000fe200000000ff */
[----:B------:R-:W-:Y:S01]  /*1430*/  HADD2.F32 R29, -RZ, R19.H1_H1 ;  /* 0x30000013ff1d7230 */ /* 0x000fe20000004100 */
[----:B------:R-:W0:Y:S08]  /*1440*/  MUFU.LG2 R28, R28 ;  /* 0x0000001c001c7308 */ /* 0x000e300000000c00 */
[----:B------:R-:W1:Y:S01]  /*1450*/  MUFU.LG2 R29, R29 ;  /* 0x0000001d001d7308 */ /* 0x000e620000000c00 */
[----:B0-----:R-:W-:Y:S01]  /*1460*/  FMUL R24, R28, 0.69314718246459960938 ;  /* 0x3f3172181c187820 */ /* 0x001fe20000400000 */
[----:B------:R-:W-:-:S02]  /*1470*/  HADD2.F32 R28, -RZ, R18.H0_H0 ;  /* 0x20000012ff1c7230 */ /* 0x000fc40000004100 */
[----:B-1----:R-:W-:Y:S01]  /*1480*/  FMUL R25, R29, 0.69314718246459960938 ;  /* 0x3f3172181d197820 */ /* 0x002fe20000400000 */
[----:B------:R-:W-:-:S04]  /*1490*/  HADD2.F32 R29, -RZ, R18.H1_H1 ;  /* 0x30000012ff1d7230 */ /* 0x000fc80000004100 */
[----:B------:R-:W-:Y:S01]  /*14a0*/  F2FP.F16.F32.PACK_AB R24, R25, R24 ;  /* 0x000000181918723e */ /* 0x000fe200000000ff */
[----:B------:R-:W0:Y:S08]  /*14b0*/  MUFU.LG2 R27, R29 ;  /* 0x0000001d001b7308 */ /* 0x000e300000000c00 */
[----:B------:R-:W1:Y:S01]  /*14c0*/  MUFU.LG2 R25, R28 ;  /* 0x0000001c00197308 */ /* 0x000e620000000c00 */
[----:B0-----:R-:W-:Y:S01]  /*14d0*/  FMUL R27, R27, 0.69314718246459960938 ;  /* 0x3f3172181b1b7820 */ /* 0x001fe20000400000 */
[----:B-1----:R-:W-:-:S05]  /*14e0*/  FMUL R25, R25, 0.69314718246459960938 ;  /* 0x3f31721819197820 */ /* 0x002fca0000400000 */
[----:B------:R-:W-:Y:S02]  /*14f0*/  F2FP.F16.F32.PACK_AB R25, R27, R25 ;  /* 0x000000191b19723e */ /* 0x000fe400000000ff */
[----:B------:R-:W-:-:S05]  /*1500*/  HSET2.BF.EQ.AND R27, R17, 0.00147724151611328125, 0.00147724151611328125, PT ;  /* 0x160d160d111b7433 */ /* 0x000fca0003802080 */
[----:B------:R-:W-:Y:S01]  /*1510*/  HFMA2 R26, R27, -0.00390625, -0.00390625, R26 ;  /* 0x9c009c001b1a7831 */ /* 0x000fe2000000001a */
[----:B------:R-:W-:-:S05]  /*1520*/  HSET2.BF.EQ.AND R27, R17, 0.9990234375, 0.9990234375, PT ;  /* 0x3bfe3bfe111b7433 */ /* 0x000fca0003802080 */
[----:B------:R-:W-:Y:S01]  /*1530*/  HFMA2 R26, R27, -9.5367431640625e-07, -9.5367431640625e-07, R26 ;  /* 0x801080101b1a7831 */ /* 0x000fe2000000001a */
[----:B------:R-:W-:-:S05]  /*1540*/  HSET2.BF.EQ.AND R27, R17, 1.0107421875, 1.0107421875, PT ;  /* 0x3c0b3c0b111b7433 */ /* 0x000fca0003802080 */
[----:B------:R-:W-:Y:S01]  /*1550*/  HFMA2 R26, R27, -7.62939453125e-06, -7.62939453125e-06, R26 ;  /* 0x808080801b1a7831 */ /* 0x000fe2000000001a */
[----:B------:R-:W-:-:S05]  /*1560*/  HSET2.BF.EQ.AND R17, R17, 552.5, 552.5, PT ;  /* 0x6051605111117433 */ /* 0x000fca0003802080 */
[----:B------:R-:W-:Y:S01]  /*1570*/  HFMA2 R17, R17, 0.00390625, 0.00390625, R26 ;  /* 0x1c001c0011117831 */ /* 0x000fe2000000001a */
[----:B------:R-:W-:-:S05]  /*1580*/  HSET2.BF.EQ.AND R26, R19, 0.00147724151611328125, 0.00147724151611328125, PT ;  /* 0x160d160d131a7433 */ /* 0x000fca0003802080 */
[----:B------:R-:W-:Y:S01]  /*1590*/  HFMA2 R24, R26, -0.00390625, -0.00390625, R24 ;  /* 0x9c009c001a187831 */ /* 0x000fe20000000018 */
[----:B------:R-:W-:-:S05]  /*15a0*/  HSET2.BF.EQ.AND R26, R18, 0.00147724151611328125, 0.00147724151611328125, PT ;  /* 0x160d160d121a7433 */ /* 0x000fca0003802080 */
[----:B------:R-:W-:Y:S01]  /*15b0*/  HFMA2 R26, R26, -0.00390625, -0.00390625, R25 ;  /* 0x9c009c001a1a7831 */ /* 0x000fe20000000019 */
[----:B------:R-:W-:-:S05]  /*15c0*/  HSET2.BF.EQ.AND R25, R19, 0.9990234375, 0.9990234375, PT ;  /* 0x3bfe3bfe13197433 */ /* 0x000fca0003802080 */
[----:B------:R-:W-:Y:S01]  /*15d0*/  HFMA2 R24, R25, -9.5367431640625e-07, -9.5367431640625e-07, R24 ;  /* 0x8010801019187831 */ /* 0x000fe20000000018 */
[----:B------:R-:W-:-:S05]  /*15e0*/  HSET2.BF.EQ.AND R25, R18, 0.9990234375, 0.9990234375, PT ;  /* 0x3bfe3bfe12197433 */ /* 0x000fca0003802080 */
[----:B------:R-:W-:Y:S01]  /*15f0*/  HFMA2 R26, R25, -9.5367431640625e-07, -9.5367431640625e-07, R26 ;  /* 0x80108010191a7831 */ /* 0x000fe2000000001a */
[C---:B------:R-:W-:Y:S02]  /*1600*/  HSET2.BF.EQ.AND R25, R19.reuse, 1.0107421875, 1.0107421875, PT ;  /* 0x3c0b3c0b13197433 */ /* 0x040fe40003802080 */
[----:B------:R-:W-:-:S03]  /*1610*/  HSET2.BF.EQ.AND R19, R19, 552.5, 552.5, PT ;  /* 0x6051605113137433 */ /* 0x000fc60003802080 */
[----:B------:R-:W-:Y:S01]  /*1620*/  HFMA2 R24, R25, -7.62939453125e-06, -7.62939453125e-06, R24 ;  /* 0x8080808019187831 */ /* 0x000fe20000000018 */
[C---:B------:R-:W-:Y:S02]  /*1630*/  HSET2.BF.EQ.AND R25, R18.reuse, 1.0107421875, 1.0107421875, PT ;  /* 0x3c0b3c0b12197433 */ /* 0x040fe40003802080 */
[----:B------:R-:W-:-:S03]  /*1640*/  HSET2.BF.EQ.AND R27, R18, 552.5, 552.5, PT ;  /* 0x60516051121b7433 */ /* 0x000fc60003802080 */
[----:B------:R-:W-:Y:S02]  /*1650*/  HFMA2 R25, R25, -7.62939453125e-06, -7.62939453125e-06, R26 ;  /* 0x8080808019197831 */ /* 0x000fe4000000001a */
[----:B------:R-:W-:Y:S02]  /*1660*/  HFMA2 R18, R19, 0.00390625, 0.00390625, R24 ;  /* 0x1c001c0013127831 */ /* 0x000fe40000000018 */
[----:B---3--:R-:W-:Y:S02]  /*1670*/  HADD2.F32 R19, -RZ, R12.H0_H0 ;  /* 0x2000000cff137230 */ /* 0x008fe40000004100 */
[----:B------:R-:W-:Y:S02]  /*1680*/  HADD2.F32 R26, -RZ, R16.H1_H1 ;  /* 0x30000010ff1a7230 */ /* 0x000fe40000004100 */
[----:B------:R-:W-:Y:S02]  /*1690*/  HFMA2 R16, R27, 0.00390625, 0.00390625, R25 ;  /* 0x1c001c001b107831 */ /* 0x000fe40000000019 */
[----:B------:R-:W-:Y:S01]  /*16a0*/  FMUL R25, R19, R7 ;  /* 0x0000000713197220 */ /* 0x000fe20000400000 */
[----:B------:R-:W-:Y:S01]  /*16b0*/  @!P1 FMUL R8, R3, R26 ;  /* 0x0000001a03089220 */ /* 0x000fe20000400000 */
[----:B------:R-:W-:-:S02]  /*16c0*/  HADD2.F32 R26, -RZ, R17.H1_H1 ;  /* 0x30000011ff1a7230 */ /* 0x000fc40000004100 */
[----:B------:R-:W-:Y:S01]  /*16d0*/  FMUL R27, R25, 1.4426950216293334961 ;  /* 0x3fb8aa3b191b7820 */ /* 0x000fe20000400000 */
[----:B------:R-:W-:Y:S02]  /*16e0*/  HADD2.F32 R12, -RZ, R12.H1_H1 ;  /* 0x3000000cff0c7230 */ /* 0x000fe40000004100 */
[----:B------:R-:W-:Y:S02]  /*16f0*/  HADD2.F32 R24, -RZ, R17.H0_H0 ;  /* 0x20000011ff187230 */ /* 0x000fe40000004100 */
[----:B------:R-:W-:Y:S01]  /*1700*/  @!P3 FMUL R9, R3, R26 ;  /* 0x0000001a0309b220 */ /* 0x000fe20000400000 */
[----:B------:R-:W-:Y:S01]  /*1710*/  FSETP.GEU.AND P1, PT, R27, -126, PT ;  /* 0xc2fc00001b00780b */ /* 0x000fe20003f2e000 */
[----:B------:R-:W-:Y:S01]  /*1720*/  FMUL R26, R12, R7 ;  /* 0x000000070c1a7220 */ /* 0x000fe20000400000 */
[----:B------:R-:W-:Y:S01]  /*1730*/  @!P4 FMUL R22, R3, R24 ;  /* 0x000000180316c220 */ /* 0x000fe20000400000 */
[--C-:B------:R-:W-:Y:S02]  /*1740*/  HADD2.F32 R24, -RZ, R18.reuse.H0_H0 ;  /* 0x20000012ff187230 */ /* 0x100fe40000004100 */
[----:B------:R-:W-:Y:S01]  /*1750*/  FMUL R28, R26, 1.4426950216293334961 ;  /* 0x3fb8aa3b1a1c7820 */ /* 0x000fe20000400000 */
[----:B------:R-:W-:-:S02]  /*1760*/  HADD2.F32 R18, -RZ, R18.H1_H1 ;  /* 0x30000012ff127230 */ /* 0x000fc40000004100 */
[C---:B------:R-:W-:Y:S02]  /*1770*/  @!P2 FMUL R21, R3.reuse, R24 ;  /* 0x000000180315a220 */ /* 0x040fe40000400000 */
[----:B------:R-:W-:Y:S01]  /*1780*/  FSETP.GEU.AND P2, PT, R28, -126, PT ;  /* 0xc2fc00001c00780b */ /* 0x000fe20003f4e000 */
[----:B------:R-:W-:Y:S01]  /*1790*/  @!P0 FMUL R10, R3, R18 ;  /* 0x00000012030a8220 */ /* 0x000fe20000400000 */
[----:B------:R-:W-:Y:S02]  /*17a0*/  HADD2.F32 R18, -RZ, R16.H0_H0 ;  /* 0x20000010ff127230 */ /* 0x000fe40000004100 */
[----:B------:R-:W-:-:S04]  /*17b0*/  @!P1 FMUL R27, R27, 0.5 ;  /* 0x3f0000001b1b9820 */ /* 0x000fc80000400000 */
[----:B------:R0:W1:Y:S01]  /*17c0*/  MUFU.EX2 R17, R27 ;  /* 0x0000001b00117308 */ /* 0x0000620000000800 */
[----:B------:R-:W-:Y:S01]  /*17d0*/  @!P5 FMUL R20, R3, R18 ;  /* 0x000000120314d220 */ /* 0x000fe20000400000 */
[--C-:B------:R-:W-:Y:S02]  /*17e0*/  HADD2.F32 R18, -RZ, R13.reuse.H0_H0 ;  /* 0x2000000dff127230 */ /* 0x100fe40000004100 */
[----:B------:R-:W-:Y:S02]  /*17f0*/  HADD2.F32 R13, -RZ, R13.H1_H1 ;  /* 0x3000000dff0d7230 */ /* 0x000fe40000004100 */
[----:B------:R-:W-:Y:S01]  /*1800*/  @!P2 FMUL R28, R28, 0.5 ;  /* 0x3f0000001c1ca820 */ /* 0x000fe20000400000 */
[----:B------:R-:W-:Y:S01]  /*1810*/  FSETP.GT.AND P3, PT, R25, UR8, PT ;  /* 0x0000000819007c0b */ /* 0x000fe2000bf64000 */
[-C--:B------:R-:W-:Y:S01]  /*1820*/  FMUL R25, R18, R7.reuse ;  /* 0x0000000712197220 */ /* 0x080fe20000400000 */
[----:B0-----:R-:W-:Y:S01]  /*1830*/  FMUL R27, R13, R7 ;  /* 0x000000070d1b7220 */ /* 0x001fe20000400000 */
[----:B------:R0:W2:Y:S03]  /*1840*/  MUFU.EX2 R24, R28 ;  /* 0x0000001c00187308 */ /* 0x0000a60000000800 */
[----:B------:R-:W-:Y:S01]  /*1850*/  FMUL R29, R27, 1.4426950216293334961 ;  /* 0x3fb8aa3b1b1d7820 */ /* 0x000fe20000400000 */
[----:B0-----:R-:W-:Y:S01]  /*1860*/  FMUL R28, R25, 1.4426950216293334961 ;  /* 0x3fb8aa3b191c7820 */ /* 0x001fe20000400000 */
[----:B-1----:R-:W-:-:S03]  /*1870*/  @!P1 FMUL R17, R17, R17 ;  /* 0x0000001111119220 */ /* 0x002fc60000400000 */
[----:B------:R-:W-:Y:S02]  /*1880*/  FSETP.GEU.AND P1, PT, R29, -126, PT ;  /* 0xc2fc00001d00780b */ /* 0x000fe40003f2e000 */
[----:B------:R-:W-:Y:S01]  /*1890*/  FSETP.GEU.AND P0, PT, R28, -126, PT ;  /* 0xc2fc00001c00780b */ /* 0x000fe20003f0e000 */
[----:B--2---:R-:W-:Y:S01]  /*18a0*/  @!P2 FMUL R24, R24, R24 ;  /* 0x000000181818a220 */ /* 0x004fe20000400000 */
[----:B------:R-:W-:Y:S02]  /*18b0*/  HADD2.F32 R16, -RZ, R16.H1_H1 ;  /* 0x30000010ff107230 */ /* 0x000fe40000004100 */
[----:B------:R-:W-:Y:S01]  /*18c0*/  FADD R17, R17, 1 ;  /* 0x3f80000011117421 */ /* 0x000fe20000000000 */
[----:B------:R-:W-:-:S06]  /*18d0*/  FADD R24, R24, 1 ;  /* 0x3f80000018187421 */ /* 0x000fcc0000000000 */
[----:B------:R-:W-:Y:S02]  /*18e0*/  @!P1 FMUL R29, R29, 0.5 ;  /* 0x3f0000001d1d9820 */ /* 0x000fe40000400000 */
[----:B------:R-:W-:Y:S01]  /*18f0*/  @!P0 FMUL R28, R28, 0.5 ;  /* 0x3f0000001c1c8820 */ /* 0x000fe20000400000 */
[----:B------:R-:W-:Y:S01]  /*1900*/  @!P6 FMUL R11, R3, R16 ;  /* 0x00000010030be220 */ /* 0x000fe20000400000 */
[----:B------:R-:W-:Y:S02]  /*1910*/  F2FP.F16.F32.PACK_AB R17, R24, R17 ;  /* 0x000000111811723e */ /* 0x000fe400000000ff */
[----:B------:R-:W0:Y:S01]  /*1920*/  MUFU.EX2 R16, R28 ;  /* 0x0000001c00107308 */ /* 0x000e220000000800 */
[----:B------:R-:W-:Y:S02]  /*1930*/  FSETP.GT.AND P4, PT, R26, UR8, PT ;  /* 0x000000081a007c0b */ /* 0x000fe4000bf84000 */
[----:B------:R-:W-:Y:S01]  /*1940*/  FSETP.GT.AND P5, PT, R25, UR8, PT ;  /* 0x0000000819007c0b */ /* 0x000fe2000bfa4000 */
[----:B------:R-:W-:-:S04]  /*1950*/  HADD2.F32 R25, -RZ, R17.H0_H0 ;  /* 0x20000011ff197230 */ /* 0x000fc80000004100 */
[----:B------:R-:W1:Y:S01]  /*1960*/  MUFU.EX2 R24, R29 ;  /* 0x0000001d00187308 */ /* 0x000e620000000800 */
[----:B------:R-:W-:-:S07]  /*1970*/  HADD2.F32 R26, -RZ, R17.H1_H1 ;  /* 0x30000011ff1a7230 */ /* 0x000fce0000004100 */
[----:B------:R-:W2:Y:S01]  /*1980*/  MUFU.LG2 R25, R25 ;  /* 0x0000001900197308 */ /* 0x000ea20000000c00 */
[----:B0-----:R-:W-:-:S07]  /*1990*/  @!P0 FMUL R16, R16, R16 ;  /* 0x0000001010108220 */ /* 0x001fce0000400000 */
[----:B------:R-:W0:Y:S01]  /*19a0*/  MUFU.LG2 R26, R26 ;  /* 0x0000001a001a7308 */ /* 0x000e220000000c00 */
[----:B-1----:R-:W-:Y:S01]  /*19b0*/  @!P1 FMUL R24, R24, R24 ;  /* 0x0000001818189220 */ /* 0x002fe20000400000 */
[----:B------:R-:W-:-:S03]  /*19c0*/  FADD R16, R16, 1 ;  /* 0x3f80000010107421 */ /* 0x000fc60000000000 */
[----:B------:R-:W-:Y:S01]  /*19d0*/  FADD R24, R24, 1 ;  /* 0x3f80000018187421 */ /* 0x000fe20000000000 */
[----:B------:R-:W-:-:S04]  /*19e0*/  FSETP.GT.AND P2, PT, R27, UR8, PT ;  /* 0x000000081b007c0b */ /* 0x000fc8000bf44000 */
[----:B------:R-:W-:Y:S01]  /*19f0*/  F2FP.F16.F32.PACK_AB R16, R24, R16 ;  /* 0x000000101810723e */ /* 0x000fe200000000ff */
[----:B--2---:R-:W-:Y:S01]  /*1a00*/  FMUL R24, R25, 0.69314718246459960938 ;  /* 0x3f31721819187820 */ /* 0x004fe20000400000 */
[----:B0-----:R-:W-:-:S03]  /*1a10*/  FMUL R27, R26, 0.69314718246459960938 ;  /* 0x3f3172181a1b7820 */ /* 0x001fc60000400000 */
[--C-:B------:R-:W-:Y:S02]  /*1a20*/  HADD2.F32 R28, -RZ, R16.reuse.H0_H0 ;  /* 0x20000010ff1c7230 */ /* 0x100fe40000004100 */
[----:B------:R-:W-:Y:S01]  /*1a30*/  F2FP.F16.F32.PACK_AB R25, R27, R24 ;  /* 0x000000181b19723e */ /* 0x000fe200000000ff */
[----:B------:R-:W-:-:S03]  /*1a40*/  HADD2.F32 R27, -RZ, R16.H1_H1 ;  /* 0x30000010ff1b7230 */ /* 0x000fc60000004100 */
[----:B------:R-:W0:Y:S08]  /*1a50*/  MUFU.LG2 R28, R28 ;  /* 0x0000001c001c7308 */ /* 0x000e300000000c00 */
[----:B------:R-:W1:Y:S01]  /*1a60*/  MUFU.LG2 R27, R27 ;  /* 0x0000001b001b7308 */ /* 0x000e620000000c00 */
[----:B------:R-:W-:-:S05]  /*1a70*/  HSET2.BF.EQ.AND R26, R17, 0.00147724151611328125, 0.00147724151611328125, PT ;  /* 0x160d160d111a7433 */ /* 0x000fca0003802080 */
[----:B------:R-:W-:Y:S02]  /*1a80*/  HFMA2 R25, R26, -0.00390625, -0.00390625, R25 ;  /* 0x9c009c001a197831 */ /* 0x000fe40000000019 */
[----:B0-----:R-:W-:Y:S01]  /*1a90*/  FMUL R24, R28, 0.69314718246459960938 ;  /* 0x3f3172181c187820 */ /* 0x001fe20000400000 */
[----:B------:R-:W-:Y:S02]  /*1aa0*/  HSET2.BF.EQ.AND R26, R17, 0.9990234375, 0.9990234375, PT ;  /* 0x3bfe3bfe111a7433 */ /* 0x000fe40003802080 */
[----:B------:R-:W-:Y:S01]  /*1ab0*/  HSET2.BF.EQ.AND R28, R16, 0.00147724151611328125, 0.00147724151611328125, PT ;  /* 0x160d160d101c7433 */ /* 0x000fe20003802080 */
[----:B-1----:R-:W-:Y:S02]  /*1ac0*/  FMUL R29, R27, 0.69314718246459960938 ;  /* 0x3f3172181b1d7820 */ /* 0x002fe40000400000 */
[----:B------:R-:W-:-:S03]  /*1ad0*/  HFMA2 R25, R26, -9.5367431640625e-07, -9.5367431640625e-07, R25 ;  /* 0x801080101a197831 */ /* 0x000fc60000000019 */
[----:B------:R-:W-:Y:S02]  /*1ae0*/  F2FP.F16.F32.PACK_AB R24, R29, R24 ;  /* 0x000000181d18723e */ /* 0x000fe400000000ff */
[----:B------:R-:W-:-:S03]  /*1af0*/  HSET2.BF.EQ.AND R26, R17, 1.0107421875, 1.0107421875, PT ;  /* 0x3c0b3c0b111a7433 */ /* 0x000fc60003802080 */
[----:B------:R-:W-:Y:S02]  /*1b00*/  HFMA2 R24, R28, -0.00390625, -0.00390625, R24 ;  /* 0x9c009c001c187831 */ /* 0x000fe40000000018 */
[----:B------:R-:W-:Y:S01]  /*1b10*/  HFMA2 R25, R26, -7.62939453125e-06, -7.62939453125e-06, R25 ;  /* 0x808080801a197831 */ /* 0x000fe20000000019 */
[----:B------:R-:W-:Y:S02]  /*1b20*/  HSET2.BF.EQ.AND R17, R17, 552.5, 552.5, PT ;  /* 0x6051605111117433 */ /* 0x000fe40003802080 */
[----:B------:R-:W-:-:S03]  /*1b30*/  HSET2.BF.EQ.AND R26, R16, 0.9990234375, 0.9990234375, PT ;  /* 0x3bfe3bfe101a7433 */ /* 0x000fc60003802080 */
[----:B------:R-:W-:Y:S02]  /*1b40*/  HFMA2 R25, R17, 0.00390625, 0.00390625, R25 ;  /* 0x1c001c0011197831 */ /* 0x000fe40000000019 */
[----:B------:R-:W-:Y:S02]  /*1b50*/  HADD2.F32 R17, -RZ, R14.H0_H0 ;  /* 0x2000000eff117230 */ /* 0x000fe40000004100 */
[----:B------:R-:W-:Y:S01]  /*1b60*/  HFMA2 R24, R26, -9.5367431640625e-07, -9.5367431640625e-07, R24 ;  /* 0x801080101a187831 */ /* 0x000fe20000000018 */
[----:B------:R-:W-:Y:S01]  /*1b70*/  HSET2.BF.EQ.AND R26, R16, 1.0107421875, 1.0107421875, PT ;  /* 0x3c0b3c0b101a7433 */ /* 0x000fe20003802080 */
[----:B------:R-:W-:-:S05]  /*1b80*/  HADD2.F32 R14, -RZ, R14.H1_H1 ;  /* 0x3000000eff0e7230 */ /* 0x000fca0000004100 */
[-C--:B------:R-:W-:Y:S01]  /*1b90*/  FMUL R28, R14, R7.reuse ;  /* 0x000000070e1c7220 */ /* 0x080fe20000400000 */
[----:B------:R-:W-:Y:S02]  /*1ba0*/  HFMA2 R24, R26, -7.62939453125e-06, -7.62939453125e-06, R24 ;  /* 0x808080801a187831 */ /* 0x000fe40000000018 */
[----:B------:R-:W-:Y:S01]  /*1bb0*/  FMUL R26, R17, R7 ;  /* 0x00000007111a7220 */ /* 0x000fe20000400000 */
[----:B------:R-:W-:-:S03]  /*1bc0*/  FMUL R29, R28, 1.4426950216293334961 ;  /* 0x3fb8aa3b1c1d7820 */ /* 0x000fc60000400000 */
[----:B------:R-:W-:Y:S02]  /*1bd0*/  FMUL R27, R26, 1.4426950216293334961 ;  /* 0x3fb8aa3b1a1b7820 */ /* 0x000fe40000400000 */
[----:B------:R-:W-:-:S03]  /*1be0*/  FSETP.GEU.AND P6, PT, R29, -126, PT ;  /* 0xc2fc00001d00780b */ /* 0x000fc60003fce000 */
[----:B------:R-:W-:Y:S02]  /*1bf0*/  FSETP.GEU.AND P0, PT, R27, -126, PT ;  /* 0xc2fc00001b00780b */ /* 0x000fe40003f0e000 */
[----:B------:R-:W-:-:S08]  /*1c00*/  FSETP.GT.AND P1, PT, R26, UR8, PT ;  /* 0x000000081a007c0b */ /* 0x000fd0000bf24000 */
[----:B------:R-:W-:-:S03]  /*1c10*/  @!P6 FMUL R29, R29, 0.5 ;  /* 0x3f0000001d1de820 */ /* 0x000fc60000400000 */
[----:B------:R-:W-:-:S04]  /*1c20*/  @!P0 FMUL R27, R27, 0.5 ;  /* 0x3f0000001b1b8820 */ /* 0x000fc80000400000 */
[----:B------:R-:W0:Y:S08]  /*1c30*/  MUFU.EX2 R26, R27 ;  /* 0x0000001b001a7308 */ /* 0x000e300000000800 */
[----:B------:R-:W1:Y:S01]  /*1c40*/  MUFU.EX2 R29, R29 ;  /* 0x0000001d001d7308 */ /* 0x000e620000000800 */
[----:B------:R-:W-:Y:S01]  /*1c50*/  HSET2.BF.EQ.AND R16, R16, 552.5, 552.5, PT ;  /* 0x6051605110107433 */ /* 0x000fe20003802080 */
[----:B0-----:R-:W-:-:S04]  /*1c60*/  @!P0 FMUL R26, R26, R26 ;  /* 0x0000001a1a1a8220 */ /* 0x001fc80000400000 */
[----:B------:R-:W-:Y:S01]  /*1c70*/  FADD R26, R26, 1 ;  /* 0x3f8000001a1a7421 */ /* 0x000fe20000000000 */
[----:B-1----:R-:W-:-:S04]  /*1c80*/  @!P6 FMUL R29, R29, R29 ;  /* 0x0000001d1d1de220 */ /* 0x002fc80000400000 */
[----:B------:R-:W-:Y:S01]  /*1c90*/  FADD R29, R29, 1 ;  /* 0x3f8000001d1d7421 */ /* 0x000fe20000000000 */
[----:B------:R-:W-:-:S04]  /*1ca0*/  HFMA2 R24, R16, 0.00390625, 0.00390625, R24 ;  /* 0x1c001c0010187831 */ /* 0x000fc80000000018 */
[----:B------:R-:W-:-:S05]  /*1cb0*/  F2FP.F16.F32.PACK_AB R26, R29, R26 ;  /* 0x0000001a1d1a723e */ /* 0x000fca00000000ff */
[--C-:B------:R-:W-:Y:S02]  /*1cc0*/  HADD2.F32 R16, -RZ, R26.reuse.H0_H0 ;  /* 0x2000001aff107230 */ /* 0x100fe40000004100 */
[----:B------:R-:W-:-:S04]  /*1cd0*/  HADD2.F32 R27, -RZ, R26.H1_H1 ;  /* 0x3000001aff1b7230 */ /* 0x000fc80000004100 */
[----:B------:R-:W0:Y:S08]  /*1ce0*/  MUFU.LG2 R16, R16 ;  /* 0x0000001000107308 */ /* 0x000e300000000c00 */
[----:B------:R-:W1:Y:S01]  /*1cf0*/  MUFU.LG2 R27, R27 ;  /* 0x0000001b001b7308 */ /* 0x000e620000000c00 */
[----:B------:R-:W-:Y:S01]  /*1d00*/  FSETP.GT.AND P0, PT, R28, UR8, PT ;  /* 0x000000081c007c0b */ /* 0x000fe2000bf04000 */
[----:B0-----:R-:W-:Y:S01]  /*1d10*/  FMUL R28, R16, 0.69314718246459960938 ;  /* 0x3f317218101c7820 */ /* 0x001fe20000400000 */
[----:B-1----:R-:W-:-:S05]  /*1d20*/  FMUL R29, R27, 0.69314718246459960938 ;  /* 0x3f3172181b1d7820 */ /* 0x002fca0000400000 */
[----:B------:R-:W-:Y:S02]  /*1d30*/  F2FP.F16.F32.PACK_AB R29, R29, R28 ;  /* 0x0000001c1d1d723e */ /* 0x000fe400000000ff */
[----:B------:R-:W-:-:S05]  /*1d40*/  HSET2.BF.EQ.AND R28, R26, 0.00147724151611328125, 0.00147724151611328125, PT ;  /* 0x160d160d1a1c7433 */ /* 0x000fca0003802080 */
[----:B------:R-:W-:Y:S01]  /*1d50*/  HFMA2 R28, R28, -0.00390625, -0.00390625, R29 ;  /* 0x9c009c001c1c7831 */ /* 0x000fe2000000001d */
[----:B------:R-:W-:Y:S01]  /*1d60*/  HSET2.BF.EQ.AND R29, R26, 0.9990234375, 0.9990234375, PT ;  /* 0x3bfe3bfe1a1d7433 */ /* 0x000fe20003802080 */
[----:B------:R-:W-:-:S04]  /*1d70*/  HADD2.F32 R16, -RZ, R25.H0_H0 ;  /* 0x20000019ff107230 */ /* 0x000fc80000004100 */
[----:B------:R-:W-:Y:S01]  /*1d80*/  HFMA2 R28, R29, -9.5367431640625e-07, -9.5367431640625e-07, R28 ;  /* 0x801080101d1c7831 */ /* 0x000fe2000000001c */
[----:B------:R-:W-:Y:S01]  /*1d90*/  HSET2.BF.EQ.AND R29, R26, 1.0107421875, 1.0107421875, PT ;  /* 0x3c0b3c0b1a1d7433 */ /* 0x000fe20003802080 */
[----:B------:R-:W-:-:S04]  /*1da0*/  @!P3 FMUL R19, R3, R16 ;  /* 0x000000100313b220 */ /* 0x000fc80000400000 */
[----:B------:R-:W-:Y:S01]  /*1db0*/  HFMA2 R28, R29, -7.62939453125e-06, -7.62939453125e-06, R28 ;  /* 0x808080801d1c7831 */ /* 0x000fe2000000001c */
[----:B------:R-:W-:Y:S01]  /*1dc0*/  HSET2.BF.EQ.AND R29, R26, 552.5, 552.5, PT ;  /* 0x605160511a1d7433 */ /* 0x000fe20003802080 */
[----:B------:R-:W-:Y:S02]  /*1dd0*/  HADD2.F32 R26, -RZ, R25.H1_H1 ;  /* 0x30000019ff1a7230 */ /* 0x000fe40000004100 */
[--C-:B------:R-:W-:Y:S02]  /*1de0*/  HADD2.F32 R16, -RZ, R15.reuse.H0_H0 ;  /* 0x2000000fff107230 */ /* 0x100fe40000004100 */
[----:B------:R-:W-:Y:S02]  /*1df0*/  HADD2.F32 R15, -RZ, R15.H1_H1 ;  /* 0x3000000fff0f7230 */ /* 0x000fe40000004100 */
[----:B------:R-:W-:Y:S01]  /*1e00*/  @!P4 FMUL R12, R3, R26 ;  /* 0x0000001a030cc220 */ /* 0x000fe20000400000 */
[----:B------:R-:W-:Y:S02]  /*1e10*/  HADD2.F32 R26, -RZ, R24.H0_H0 ;  /* 0x20000018ff1a7230 */ /* 0x000fe40000004100 */
[----:B------:R-:W-:-:S02]  /*1e20*/  HFMA2 R25, R29, 0.00390625, 0.00390625, R28 ;  /* 0x1c001c001d197831 */ /* 0x000fc4000000001c */
[-C--:B------:R-:W-:Y:S01]  /*1e30*/  FMUL R28, R15, R7.reuse ;  /* 0x000000070f1c7220 */ /* 0x080fe20000400000 */
[----:B------:R-:W-:Y:S01]  /*1e40*/  @!P5 FMUL R18, R3, R26 ;  /* 0x0000001a0312d220 */ /* 0x000fe20000400000 */
[----:B------:R-:W-:Y:S02]  /*1e50*/  FMUL R26, R16, R7 ;  /* 0x00000007101a7220 */ /* 0x000fe40000400000 */
[----:B------:R-:W-:Y:S02]  /*1e60*/  FMUL R29, R28, 1.4426950216293334961 ;  /* 0x3fb8aa3b1c1d7820 */ /* 0x000fe40000400000 */
[----:B------:R-:W-:-:S03]  /*1e70*/  FMUL R27, R26, 1.4426950216293334961 ;  /* 0x3fb8aa3b1a1b7820 */ /* 0x000fc60000400000 */
[----:B------:R-:W-:Y:S02]  /*1e80*/  FSETP.GEU.AND P5, PT, R29, -126, PT ;  /* 0xc2fc00001d00780b */ /* 0x000fe40003fae000 */
[----:B------:R-:W-:Y:S02]  /*1e90*/  FSETP.GEU.AND P4, PT, R27, -126, PT ;  /* 0xc2fc00001b00780b */ /* 0x000fe40003f8e000 */
[----:B------:R-:W-:-:S09]  /*1ea0*/  FSETP.GT.AND P3, PT, R26, UR8, PT ;  /* 0x000000081a007c0b */ /* 0x000fd2000bf64000 */
[----:B------:R-:W-:Y:S02]  /*1eb0*/  @!P5 FMUL R29, R29, 0.5 ;  /* 0x3f0000001d1dd820 */ /* 0x000fe40000400000 */
[----:B------:R-:W-:-:S04]  /*1ec0*/  @!P4 FMUL R27, R27, 0.5 ;  /* 0x3f0000001b1bc820 */ /* 0x000fc80000400000 */
[----:B------:R-:W0:Y:S08]  /*1ed0*/  MUFU.EX2 R29, R29 ;  /* 0x0000001d001d7308 */ /* 0x000e300000000800 */
[----:B------:R-:W1:Y:S01]  /*1ee0*/  MUFU.EX2 R26, R27 ;  /* 0x0000001b001a7308 */ /* 0x000e620000000800 */
[----:B------:R-:W-:Y:S02]  /*1ef0*/  HADD2.F32 R24, -RZ, R24.H1_H1 ;  /* 0x30000018ff187230 */ /* 0x000fe40000004100 */
[----:B0-----:R-:W-:-:S04]  /*1f00*/  @!P5 FMUL R29, R29, R29 ;  /* 0x0000001d1d1dd220 */ /* 0x001fc80000400000 */
[----:B------:R-:W-:Y:S01]  /*1f10*/  FADD R29, R29, 1 ;  /* 0x3f8000001d1d7421 */ /* 0x000fe20000000000 */
[----:B-1----:R-:W-:-:S04]  /*1f20*/  @!P4 FMUL R26, R26, R26 ;  /* 0x0000001a1a1ac220 */ /* 0x002fc80000400000 */
[----:B------:R-:W-:Y:S01]  /*1f30*/  FADD R26, R26, 1 ;  /* 0x3f8000001a1a7421 */ /* 0x000fe20000000000 */
[----:B------:R-:W-:-:S04]  /*1f40*/  @!P2 FMUL R13, R3, R24 ;  /* 0x00000018030da220 */ /* 0x000fc80000400000 */
        /* <DEDUP_REMOVED lines=19> */
[----:B------:R-:W0:Y:S02]  /*2080*/  LDC.64 R24, c[0x0][0x388] ;  /* 0x0000e200ff187b82 */ /* 0x000e240000000a00 */
[----:B------:R-:W-:Y:S02]  /*2090*/  HFMA2 R28, R29, 0.00390625, 0.00390625, R28 ;  /* 0x1c001c001d1c7831 */ /* 0x000fe4000000001c */
[----:B------:R-:W-:-:S03]  /*20a0*/  @!P0 FMUL R14, R3, R26 ;  /* 0x0000001a030e8220 */ /* 0x000fc60000400000 */
[--C-:B------:R-:W-:Y:S02]  /*20b0*/  HADD2.F32 R26, -RZ, R28.reuse.H0_H0 ;  /* 0x2000001cff1a7230 */ /* 0x100fe40000004100 */
[----:B------:R-:W-:-:S03]  /*20c0*/  HADD2.F32 R28, -RZ, R28.H1_H1 ;  /* 0x3000001cff1c7230 */ /* 0x000fc60000004100 */
[C---:B------:R-:W-:Y:S02]  /*20d0*/  @!P3 FMUL R16, R3.reuse, R26 ;  /* 0x0000001a0310b220 */ /* 0x040fe40000400000 */
[----:B------:R-:W-:Y:S01]  /*20e0*/  @!P4 FMUL R15, R3, R28 ;  /* 0x0000001c030fc220 */ /* 0x000fe20000400000 */
[----:B------:R-:W-:Y:S01]  /*20f0*/  F2FP.F16.F32.PACK_AB R8, R8, R23 ;  /* 0x000000170808723e */ /* 0x000fe200000000ff */
[----:B0-----:R-:W-:Y:S01]  /*2100*/  IMAD.WIDE R24, R5, 0x10, R24 ;  /* 0x0000001005187825 */ /* 0x001fe200078e0218 */
[----:B------:R-:W-:Y:S02]  /*2110*/  F2FP.F16.F32.PACK_AB R9, R9, R22 ;  /* 0x000000160909723e */ /* 0x000fe400000000ff */
[----:B------:R-:W-:Y:S02]  /*2120*/  F2FP.F16.F32.PACK_AB R10, R10, R21 ;  /* 0x000000150a0a723e */ /* 0x000fe400000000ff */
[----:B------:R-:W-:Y:S02]  /*2130*/  F2FP.F16.F32.PACK_AB R11, R11, R20 ;  /* 0x000000140b0b723e */ /* 0x000fe400000000ff */
[----:B------:R-:W-:-:S02]  /*2140*/  F2FP.F16.F32.PACK_AB R14, R14, R17 ;  /* 0x000000110e0e723e */ /* 0x000fc400000000ff */
[----:B------:R-:W-:Y:S01]  /*2150*/  F2FP.F16.F32.PACK_AB R15, R15, R16 ;  /* 0x000000100f0f723e */ /* 0x000fe200000000ff */
[----:B------:R-:W-:Y:S01]  /*2160*/  IMAD.WIDE R16, R4, 0x10, R24 ;  /* 0x0000001004107825 */ /* 0x000fe200078e0218 */
[----:B------:R-:W-:Y:S02]  /*2170*/  F2FP.F16.F32.PACK_AB R12, R12, R19 ;  /* 0x000000130c0c723e */ /* 0x000fe400000000ff */
[----:B------:R-:W-:Y:S01]  /*2180*/  F2FP.F16.F32.PACK_AB R13, R13, R18 ;  /* 0x000000120d0d723e */ /* 0x000fe200000000ff */
[----:B------:R1:W-:Y:S01]  /*2190*/  STG.E.128 desc[UR4][R24.64], R8 ;  /* 0x0000000818007986 */ /* 0x0003e2000c101d04 */
[----:B------:R-:W-:-:S03]  /*21a0*/  LEA R5, R4, R5, 0x1 ;  /* 0x0000000504057211 */ /* 0x000fc600078e08ff */
[----:B------:R1:W-:Y:S01]  /*21b0*/  STG.E.128 desc[UR4][R16.64], R12 ;  /* 0x0000000c10007986 */ /* 0x0003e2000c101d04 */
[----:B------:R-:W-:-:S13]  /*21c0*/  ISETP.GE.AND P0, PT, R5, R2, PT ;  /* 0x000000020500720c */ /* 0x000fda0003f06270 */
[----:B------:R-:W-:Y:S05]  /*21d0*/  @!P0 BRA `(.L_x_4) ;  /* 0xffffffe800ec8947 */ /* 0x000fea000383ffff */
.L_x_1:
[----:B------:R-:W-:Y:S05]  /*21e0*/  BSYNC.RECONVERGENT B0 ;  /* 0x0000000000007941 */ /* 0x000fea0003800200 */
.L_x_0:
[----:B------:R-:W-:Y:S01]  /*21f0*/  LEA R5, R2, R0, 0x3 ;  /* 0x0000000002057211 */ /* 0x000fe200078e18ff */
[----:B------:R-:W2:Y:S03]  /*2200*/  LDCU UR6, c[0x0][0x398] ;  /* 0x00007300ff0677ac */ /* 0x000ea60008000800 */
[----:B------:R-:W-:Y:S01]  /*2210*/  ISETP.GE.AND P0, PT, R5, R6, PT ;  /* 0x000000060500720c */ /* 0x000fe20003f06270 */
[----:B------:R-:W3:-:S12]  /*2220*/  LDCU.64 UR10, c[0x0][0x390] ;  /* 0x00007200ff0a77ac */ /* 0x000ed80008000a00 */
[----:B--23--:R-:W-:Y:S05]  /*2230*/  @P0 EXIT ;  /* 0x000000000000094d */ /* 0x00cfea0003800000 */
[----:B------:R-:W2:Y:S08]  /*2240*/  LDC.64 R6, c[0x0][0x380] ;  /* 0x0000e000ff067b82 */ /* 0x000eb00000000a00 */
[----:B01----:R-:W0:Y:S02]  /*2250*/  LDC.64 R8, c[0x0][0x388] ;  /* 0x0000e200ff087b82 */ /* 0x003e240000000a00 */
.L_x_7:
[----:B--2---:R-:W-:-:S06]  /*2260*/  IMAD.WIDE R10, R5, 0x2, R6 ;  /* 0x00000002050a7825 */ /* 0x004fcc00078e0206 */
[----:B------:R-:W2:Y:S01]  /*2270*/  LDG.E.U16.CONSTANT R10, desc[UR4][R10.64] ;  /* 0x000000040a0a7981 */ /* 0x000ea2000c1e9500 */
[----:B------:R-:W-:Y:S01]  /*2280*/  BSSY.RECONVERGENT B0, `(.L_x_5) ;  /* 0x0000018000007945 */ /* 0x000fe20003800200 */
[----:B--2---:R-:W-:-:S05]  /*2290*/  HADD2.F32 R0, -RZ, R10.H0_H0 ;  /* 0x2000000aff007230 */ /* 0x004fca0000004100 */
[----:B------:R-:W-:-:S05]  /*22a0*/  FMUL R2, R0, UR11 ;  /* 0x0000000b00027c20 */ /* 0x000fca0008400000 */
[----:B------:R-:W-:-:S13]  /*22b0*/  FSETP.GT.AND P0, PT, R2, UR6, PT ;  /* 0x0000000602007c0b */ /* 0x000fda000bf04000 */
[----:B------:R-:W-:Y:S05]  /*22c0*/  @P0 BRA `(.L_x_6) ;  /* 0x00000000004c0947 */ /* 0x000fea0003800000 */
[----:B------:R-:W-:-:S05]  /*22d0*/  FMUL R0, R2, 1.4426950216293334961 ;  /* 0x3fb8aa3b02007820 */ /* 0x000fca0000400000 */
[----:B------:R-:W-:-:S13]  /*22e0*/  FSETP.GEU.AND P0, PT, R0, -126, PT ;  /* 0xc2fc00000000780b */ /* 0x000fda0003f0e000 */
[----:B------:R-:W-:-:S04]  /*22f0*/  @!P0 FMUL R0, R0, 0.5 ;  /* 0x3f00000000008820 */ /* 0x000fc80000400000 */
[----:B------:R-:W1:Y:S02]  /*2300*/  MUFU.EX2 R2, R0 ;  /* 0x0000000000027308 */ /* 0x000e640000000800 */
[----:B-1----:R-:W-:-:S04]  /*2310*/  @!P0 FMUL R2, R2, R2 ;  /* 0x0000000202028220 */ /* 0x002fc80000400000 */
[----:B------:R-:W-:-:S05]  /*2320*/  FADD R2, R2, 1 ;  /* 0x3f80000002027421 */ /* 0x000fca0000000000 */
[----:B------:R-:W-:-:S05]  /*2330*/  F2FP.F16.F32.PACK_AB R2, RZ, R2 ;  /* 0x00000002ff02723e */ /* 0x000fca00000000ff */
[----:B------:R-:W-:Y:S01]  /*2340*/  HADD2.F32 R10, -RZ, R2.H0_H0 ;  /* 0x20000002ff0a7230 */ /* 0x000fe20000004100 */
[C---:B------:R-:W-:Y:S02]  /*2350*/  HSET2.BF.EQ.AND R12, R2.reuse.H0_H0, 0.9990234375, 0.00147724151611328125, PT ;  /* 0x3bfe160d020c7433 */ /* 0x040fe40003802880 */
[----:B------:R-:W-:-:S03]  /*2360*/  HSET2.BF.EQ.AND R2, R2.H0_H0, 552.5, 1.0107421875, PT ;  /* 0x60513c0b02027433 */ /* 0x000fc60003802880 */
[----:B------:R-:W1:Y:S02]  /*2370*/  MUFU.LG2 R10, R10 ;  /* 0x0000000a000a7308 */ /* 0x000e640000000c00 */
[----:B-1----:R-:W-:-:S05]  /*2380*/  FMUL R11, R10, 0.69314718246459960938 ;  /* 0x3f3172180a0b7820 */ /* 0x002fca0000400000 */
[----:B------:R-:W-:-:S05]  /*2390*/  F2FP.F16.F32.PACK_AB R11, RZ, R11 ;  /* 0x0000000bff0b723e */ /* 0x000fca00000000ff */
[----:B------:R-:W-:-:S04]  /*23a0*/  HFMA2 R11, R12.H0_H0, -0.00390625, -0.00390625, R11.H0_H0 ;  /* 0x9c009c000c0b7831 */ /* 0x000fc8000004080b */
[----:B------:R-:W-:-:S04]  /*23b0*/  HFMA2 R11, R12.H1_H1, -9.5367431640625e-07, -9.5367431640625e-07, R11.H0_H0 ;  /* 0x801080100c0b7831 */ /* 0x000fc80000040c0b */
[----:B------:R-:W-:-:S04]  /*23c0*/  HFMA2 R11, R2.H0_H0, -7.62939453125e-06, -7.62939453125e-06, R11.H0_H0 ;  /* 0x80808080020b7831 */ /* 0x000fc8000004080b */
[----:B------:R-:W-:-:S05]  /*23d0*/  HFMA2 R11, R2.H1_H1, 0.00390625, 0.00390625, R11.H0_H0 ;  /* 0x1c001c00020b7831 */ /* 0x000fca0000040c0b */
[----:B------:R-:W-:-:S05]  /*23e0*/  HADD2.F32 R0, -RZ, R11.H0_H0 ;  /* 0x2000000bff007230 */ /* 0x000fca0000004100 */
[----:B------:R-:W-:-:S07]  /*23f0*/  FMUL R0, R3, R0 ;  /* 0x0000000003007220 */ /* 0x000fce0000400000 */
.L_x_6:
[----:B------:R-:W-:Y:S05]  /*2400*/  BSYNC.RECONVERGENT B0 ;  /* 0x0000000000007941 */ /* 0x000fea0003800200 */
.L_x_5:
[----:B------:R-:W-:Y:S01]  /*2410*/  F2FP.F16.F32.PACK_AB R0, RZ, R0 ;  /* 0x00000000ff00723e */ /* 0x000fe200000000ff */
[----:B0-----:R-:W-:Y:S01]  /*2420*/  IMAD.WIDE R10, R5, 0x2, R8 ;  /* 0x00000002050a7825 */ /* 0x001fe200078e0208 */
[----:B------:R-:W-:-:S04]  /*2430*/  IADD3 R5, PT, PT, R4, R5, RZ ;  /* 0x0000000504057210 */ /* 0x000fc80007ffe0ff */
[----:B------:R1:W-:Y:S01]  /*2440*/  STG.E.U16 desc[UR4][R10.64], R0 ;  /* 0x000000000a007986 */ /* 0x0003e2000c101504 */
[----:B------:R-:W-:-:S13]  /*2450*/  ISETP.GE.AND P0, PT, R5, UR10, PT ;  /* 0x0000000a05007c0c */ /* 0x000fda000bf06270 */
[----:B-1----:R-:W-:Y:S05]  /*2460*/  @!P0 BRA `(.L_x_7) ;  /* 0xfffffffc007c8947 */ /* 0x002fea000383ffff */
[----:B------:R-:W-:Y:S05]  /*2470*/  EXIT ;  /* 0x000000000000794d */ /* 0x000fea0003800000 */
.L_x_8:
[----:B------:R-:W-:-:S00]  /*2480*/  BRA `(.L_x_8) ;  /* 0xfffffffc00fc7947 */ /* 0x000fc0000383ffff */
[----:B------:R-:W-:-:S00]  /*2490*/  NOP ;  /* 0x0000000000007918 */ /* 0x000fc00000000000 */
        /* <DEDUP_REMOVED lines=14> */
.L_x_9:


//--------------------- .nv.shared.reserved.0     --------------------------
	.section	.nv.shared.reserved.0,"aw",@nobits
	.weak		__nv_reservedSMEM_offset_0_alias
	.size		__nv_reservedSMEM_offset_0_alias, 0, 64
	.other		__nv_reservedSMEM_offset_0_alias,@"STO_CUDA_RESERVED_SHARED STV_DEFAULT"
__nv_reservedSMEM_offset_0_alias:
	.zero		0
	.zero		64


//--------------------- .nv.constant0._Z25softplus_kernel_opt_ga100PK6__halfPS_iff --------------------------
	.section	.nv.constant0._Z25softplus_kernel_opt_ga100PK6__halfPS_iff,"a",@progbits
	.sectionflags	@""
	.align	4
.nv.constant0._Z25softplus_kernel_opt_ga100PK6__halfPS_iff:
	.zero		924


//--------------------- SYMBOLS --------------------------

	.type		.nv.reservedSmem.offset0,@object
	.size		.nv.reservedSmem.offset0,0x4
